//
// Generated by NVIDIA NVVM Compiler
//
// Compiler Build ID: CL-36424714
// Cuda compilation tools, release 13.0, V13.0.88
// Based on NVVM 20.0.0
//

.version 9.0
.target sm_100
.address_size 64

	// .globl	_Z15gpuGenerateRandPd
.func  (.param .b64 func_retval0) __internal_accurate_pow
(
	.param .b64 __internal_accurate_pow_param_0
)
;
.global .align 4 .b8 precalc_xorwow_matrix[102400];
.global .align 4 .b8 precalc_xorwow_offset_matrix[102400];
.global .align 4 .b8 mrg32k3aM1[2304];
.global .align 4 .b8 mrg32k3aM2[2304];
.global .align 4 .b8 mrg32k3aM1SubSeq[2016];
.global .align 4 .b8 mrg32k3aM2SubSeq[2016];
.global .align 4 .b8 mrg32k3aM1Seq[2304];
.global .align 4 .b8 mrg32k3aM2Seq[2304];
.const .align 8 .b8 __cr_lgamma_table[72];

.visible .entry _Z15gpuGenerateRandPd(
	.param .u64 .ptr .align 1 _Z15gpuGenerateRandPd_param_0
)
{
	.local .align 8 .b8 	__local_depot0[48];
	.reg .b64 	%SP;
	.reg .b64 	%SPL;
	.reg .pred 	%p<63>;
	.reg .b32 	%r<1194>;
	.reg .b32 	%f<3>;
	.reg .b64 	%rd<27>;
	.reg .b64 	%fd<2>;

	mov.u64 	%SPL, __local_depot0;
	ld.param.u64 	%rd10, [_Z15gpuGenerateRandPd_param_0];
	add.u64 	%rd1, %SPL, 0;
	mov.u32 	%r539, %tid.x;
	mov.u32 	%r540, %ctaid.x;
	mov.u32 	%r541, %ntid.x;
	mad.lo.s32 	%r542, %r540, %r541, %r539;
	cvt.s64.s32 	%rd2, %r542;
	mov.b32 	%r930, 1478573778;
	mov.b32 	%r543, 716983765;
	st.local.v2.u32 	[%rd1], {%r543, %r930};
	mov.b32 	%r544, -123459836;
	mov.b32 	%r545, 1163863128;
	st.local.v2.u32 	[%rd1+8], {%r545, %r544};
	mov.b32 	%r926, 1360900310;
	mov.b32 	%r546, -589760388;
	st.local.v2.u32 	[%rd1+16], {%r546, %r926};
	setp.eq.s32 	%p1, %r542, 0;
	@%p1 bra 	$L__BB0_115;
	mov.b32 	%r913, 0;
	mov.b32 	%r930, 1478573778;
	mov.b32 	%r926, 1360900310;
	mov.u64 	%rd26, %rd2;
$L__BB0_2:
	mov.u64 	%rd3, %rd26;
	and.b64  	%rd4, %rd3, 3;
	setp.eq.s64 	%p2, %rd4, 0;
	@%p2 bra 	$L__BB0_114;
	mul.wide.u32 	%rd12, %r913, 3200;
	mov.u64 	%rd13, precalc_xorwow_offset_matrix;
	add.s64 	%rd5, %rd13, %rd12;
	mov.b32 	%r926, 0;
	mov.u32 	%r927, %r926;
	mov.u32 	%r928, %r926;
	mov.u32 	%r929, %r926;
	mov.u32 	%r930, %r926;
	mov.u32 	%r919, %r926;
$L__BB0_4:
	mul.wide.u32 	%rd14, %r919, 4;
	add.s64 	%rd15, %rd1, %rd14;
	ld.local.u32 	%r10, [%rd15+4];
	shl.b32 	%r11, %r919, 5;
	mov.b32 	%r925, 0;
$L__BB0_5:
	.pragma "nounroll";
	shr.u32 	%r552, %r10, %r925;
	and.b32  	%r553, %r552, 1;
	setp.eq.b32 	%p3, %r553, 1;
	not.pred 	%p4, %p3;
	add.s32 	%r554, %r11, %r925;
	mul.lo.s32 	%r555, %r554, 5;
	mul.wide.u32 	%rd16, %r555, 4;
	add.s64 	%rd6, %rd5, %rd16;
	@%p4 bra 	$L__BB0_7;
	ld.global.u32 	%r556, [%rd6];
	xor.b32  	%r930, %r930, %r556;
	ld.global.u32 	%r557, [%rd6+4];
	xor.b32  	%r929, %r929, %r557;
	ld.global.u32 	%r558, [%rd6+8];
	xor.b32  	%r928, %r928, %r558;
	ld.global.u32 	%r559, [%rd6+12];
	xor.b32  	%r927, %r927, %r559;
	ld.global.u32 	%r560, [%rd6+16];
	xor.b32  	%r926, %r926, %r560;
$L__BB0_7:
	and.b32  	%r562, %r552, 2;
	setp.eq.s32 	%p5, %r562, 0;
	@%p5 bra 	$L__BB0_9;
	ld.global.u32 	%r563, [%rd6+20];
	xor.b32  	%r930, %r930, %r563;
	ld.global.u32 	%r564, [%rd6+24];
	xor.b32  	%r929, %r929, %r564;
	ld.global.u32 	%r565, [%rd6+28];
	xor.b32  	%r928, %r928, %r565;
	ld.global.u32 	%r566, [%rd6+32];
	xor.b32  	%r927, %r927, %r566;
	ld.global.u32 	%r567, [%rd6+36];
	xor.b32  	%r926, %r926, %r567;
$L__BB0_9:
	and.b32  	%r569, %r552, 4;
	setp.eq.s32 	%p6, %r569, 0;
	@%p6 bra 	$L__BB0_11;
	ld.global.u32 	%r570, [%rd6+40];
	xor.b32  	%r930, %r930, %r570;
	ld.global.u32 	%r571, [%rd6+44];
	xor.b32  	%r929, %r929, %r571;
	ld.global.u32 	%r572, [%rd6+48];
	xor.b32  	%r928, %r928, %r572;
	ld.global.u32 	%r573, [%rd6+52];
	xor.b32  	%r927, %r927, %r573;
	ld.global.u32 	%r574, [%rd6+56];
	xor.b32  	%r926, %r926, %r574;
$L__BB0_11:
	and.b32  	%r576, %r552, 8;
	setp.eq.s32 	%p7, %r576, 0;
	@%p7 bra 	$L__BB0_13;
	ld.global.u32 	%r577, [%rd6+60];
	xor.b32  	%r930, %r930, %r577;
	ld.global.u32 	%r578, [%rd6+64];
	xor.b32  	%r929, %r929, %r578;
	ld.global.u32 	%r579, [%rd6+68];
	xor.b32  	%r928, %r928, %r579;
	ld.global.u32 	%r580, [%rd6+72];
	xor.b32  	%r927, %r927, %r580;
	ld.global.u32 	%r581, [%rd6+76];
	xor.b32  	%r926, %r926, %r581;
$L__BB0_13:
	and.b32  	%r583, %r552, 16;
	setp.eq.s32 	%p8, %r583, 0;
	@%p8 bra 	$L__BB0_15;
	ld.global.u32 	%r584, [%rd6+80];
	xor.b32  	%r930, %r930, %r584;
	ld.global.u32 	%r585, [%rd6+84];
	xor.b32  	%r929, %r929, %r585;
	ld.global.u32 	%r586, [%rd6+88];
	xor.b32  	%r928, %r928, %r586;
	ld.global.u32 	%r587, [%rd6+92];
	xor.b32  	%r927, %r927, %r587;
	ld.global.u32 	%r588, [%rd6+96];
	xor.b32  	%r926, %r926, %r588;
$L__BB0_15:
	and.b32  	%r590, %r552, 32;
	setp.eq.s32 	%p9, %r590, 0;
	@%p9 bra 	$L__BB0_17;
	ld.global.u32 	%r591, [%rd6+100];
	xor.b32  	%r930, %r930, %r591;
	ld.global.u32 	%r592, [%rd6+104];
	xor.b32  	%r929, %r929, %r592;
	ld.global.u32 	%r593, [%rd6+108];
	xor.b32  	%r928, %r928, %r593;
	ld.global.u32 	%r594, [%rd6+112];
	xor.b32  	%r927, %r927, %r594;
	ld.global.u32 	%r595, [%rd6+116];
	xor.b32  	%r926, %r926, %r595;
$L__BB0_17:
	and.b32  	%r597, %r552, 64;
	setp.eq.s32 	%p10, %r597, 0;
	@%p10 bra 	$L__BB0_19;
	ld.global.u32 	%r598, [%rd6+120];
	xor.b32  	%r930, %r930, %r598;
	ld.global.u32 	%r599, [%rd6+124];
	xor.b32  	%r929, %r929, %r599;
	ld.global.u32 	%r600, [%rd6+128];
	xor.b32  	%r928, %r928, %r600;
	ld.global.u32 	%r601, [%rd6+132];
	xor.b32  	%r927, %r927, %r601;
	ld.global.u32 	%r602, [%rd6+136];
	xor.b32  	%r926, %r926, %r602;
$L__BB0_19:
	and.b32  	%r604, %r552, 128;
	setp.eq.s32 	%p11, %r604, 0;
	@%p11 bra 	$L__BB0_21;
	ld.global.u32 	%r605, [%rd6+140];
	xor.b32  	%r930, %r930, %r605;
	ld.global.u32 	%r606, [%rd6+144];
	xor.b32  	%r929, %r929, %r606;
	ld.global.u32 	%r607, [%rd6+148];
	xor.b32  	%r928, %r928, %r607;
	ld.global.u32 	%r608, [%rd6+152];
	xor.b32  	%r927, %r927, %r608;
	ld.global.u32 	%r609, [%rd6+156];
	xor.b32  	%r926, %r926, %r609;
$L__BB0_21:
	and.b32  	%r611, %r552, 256;
	setp.eq.s32 	%p12, %r611, 0;
	@%p12 bra 	$L__BB0_23;
	ld.global.u32 	%r612, [%rd6+160];
	xor.b32  	%r930, %r930, %r612;
	ld.global.u32 	%r613, [%rd6+164];
	xor.b32  	%r929, %r929, %r613;
	ld.global.u32 	%r614, [%rd6+168];
	xor.b32  	%r928, %r928, %r614;
	ld.global.u32 	%r615, [%rd6+172];
	xor.b32  	%r927, %r927, %r615;
	ld.global.u32 	%r616, [%rd6+176];
	xor.b32  	%r926, %r926, %r616;
$L__BB0_23:
	and.b32  	%r618, %r552, 512;
	setp.eq.s32 	%p13, %r618, 0;
	@%p13 bra 	$L__BB0_25;
	ld.global.u32 	%r619, [%rd6+180];
	xor.b32  	%r930, %r930, %r619;
	ld.global.u32 	%r620, [%rd6+184];
	xor.b32  	%r929, %r929, %r620;
	ld.global.u32 	%r621, [%rd6+188];
	xor.b32  	%r928, %r928, %r621;
	ld.global.u32 	%r622, [%rd6+192];
	xor.b32  	%r927, %r927, %r622;
	ld.global.u32 	%r623, [%rd6+196];
	xor.b32  	%r926, %r926, %r623;
$L__BB0_25:
	and.b32  	%r625, %r552, 1024;
	setp.eq.s32 	%p14, %r625, 0;
	@%p14 bra 	$L__BB0_27;
	ld.global.u32 	%r626, [%rd6+200];
	xor.b32  	%r930, %r930, %r626;
	ld.global.u32 	%r627, [%rd6+204];
	xor.b32  	%r929, %r929, %r627;
	ld.global.u32 	%r628, [%rd6+208];
	xor.b32  	%r928, %r928, %r628;
	ld.global.u32 	%r629, [%rd6+212];
	xor.b32  	%r927, %r927, %r629;
	ld.global.u32 	%r630, [%rd6+216];
	xor.b32  	%r926, %r926, %r630;
$L__BB0_27:
	and.b32  	%r632, %r552, 2048;
	setp.eq.s32 	%p15, %r632, 0;
	@%p15 bra 	$L__BB0_29;
	ld.global.u32 	%r633, [%rd6+220];
	xor.b32  	%r930, %r930, %r633;
	ld.global.u32 	%r634, [%rd6+224];
	xor.b32  	%r929, %r929, %r634;
	ld.global.u32 	%r635, [%rd6+228];
	xor.b32  	%r928, %r928, %r635;
	ld.global.u32 	%r636, [%rd6+232];
	xor.b32  	%r927, %r927, %r636;
	ld.global.u32 	%r637, [%rd6+236];
	xor.b32  	%r926, %r926, %r637;
$L__BB0_29:
	and.b32  	%r639, %r552, 4096;
	setp.eq.s32 	%p16, %r639, 0;
	@%p16 bra 	$L__BB0_31;
	ld.global.u32 	%r640, [%rd6+240];
	xor.b32  	%r930, %r930, %r640;
	ld.global.u32 	%r641, [%rd6+244];
	xor.b32  	%r929, %r929, %r641;
	ld.global.u32 	%r642, [%rd6+248];
	xor.b32  	%r928, %r928, %r642;
	ld.global.u32 	%r643, [%rd6+252];
	xor.b32  	%r927, %r927, %r643;
	ld.global.u32 	%r644, [%rd6+256];
	xor.b32  	%r926, %r926, %r644;
$L__BB0_31:
	and.b32  	%r646, %r552, 8192;
	setp.eq.s32 	%p17, %r646, 0;
	@%p17 bra 	$L__BB0_33;
	ld.global.u32 	%r647, [%rd6+260];
	xor.b32  	%r930, %r930, %r647;
	ld.global.u32 	%r648, [%rd6+264];
	xor.b32  	%r929, %r929, %r648;
	ld.global.u32 	%r649, [%rd6+268];
	xor.b32  	%r928, %r928, %r649;
	ld.global.u32 	%r650, [%rd6+272];
	xor.b32  	%r927, %r927, %r650;
	ld.global.u32 	%r651, [%rd6+276];
	xor.b32  	%r926, %r926, %r651;
$L__BB0_33:
	and.b32  	%r653, %r552, 16384;
	setp.eq.s32 	%p18, %r653, 0;
	@%p18 bra 	$L__BB0_35;
	ld.global.u32 	%r654, [%rd6+280];
	xor.b32  	%r930, %r930, %r654;
	ld.global.u32 	%r655, [%rd6+284];
	xor.b32  	%r929, %r929, %r655;
	ld.global.u32 	%r656, [%rd6+288];
	xor.b32  	%r928, %r928, %r656;
	ld.global.u32 	%r657, [%rd6+292];
	xor.b32  	%r927, %r927, %r657;
	ld.global.u32 	%r658, [%rd6+296];
	xor.b32  	%r926, %r926, %r658;
$L__BB0_35:
	and.b32  	%r660, %r552, 32768;
	setp.eq.s32 	%p19, %r660, 0;
	@%p19 bra 	$L__BB0_37;
	ld.global.u32 	%r661, [%rd6+300];
	xor.b32  	%r930, %r930, %r661;
	ld.global.u32 	%r662, [%rd6+304];
	xor.b32  	%r929, %r929, %r662;
	ld.global.u32 	%r663, [%rd6+308];
	xor.b32  	%r928, %r928, %r663;
	ld.global.u32 	%r664, [%rd6+312];
	xor.b32  	%r927, %r927, %r664;
	ld.global.u32 	%r665, [%rd6+316];
	xor.b32  	%r926, %r926, %r665;
$L__BB0_37:
	add.s32 	%r925, %r925, 16;
	setp.ne.s32 	%p20, %r925, 32;
	@%p20 bra 	$L__BB0_5;
	mad.lo.s32 	%r666, %r919, -31, %r11;
	add.s32 	%r919, %r666, 1;
	setp.ne.s32 	%p21, %r919, 5;
	@%p21 bra 	$L__BB0_4;
	st.local.u32 	[%rd1+4], %r930;
	st.local.v2.u32 	[%rd1+8], {%r929, %r928};
	st.local.v2.u32 	[%rd1+16], {%r927, %r926};
	setp.eq.s64 	%p22, %rd4, 1;
	@%p22 bra 	$L__BB0_114;
	mov.b32 	%r926, 0;
	mov.u32 	%r1019, %r926;
	mov.u32 	%r1020, %r926;
	mov.u32 	%r1021, %r926;
	mov.u32 	%r930, %r926;
	mov.u32 	%r1011, %r926;
$L__BB0_41:
	mul.wide.u32 	%rd17, %r1011, 4;
	add.s64 	%rd18, %rd1, %rd17;
	ld.local.u32 	%r186, [%rd18+4];
	shl.b32 	%r187, %r1011, 5;
	mov.b32 	%r1017, 0;
$L__BB0_42:
	.pragma "nounroll";
	shr.u32 	%r669, %r186, %r1017;
	and.b32  	%r670, %r669, 1;
	setp.eq.b32 	%p23, %r670, 1;
	not.pred 	%p24, %p23;
	add.s32 	%r671, %r187, %r1017;
	mul.lo.s32 	%r672, %r671, 5;
	mul.wide.u32 	%rd19, %r672, 4;
	add.s64 	%rd7, %rd5, %rd19;
	@%p24 bra 	$L__BB0_44;
	ld.global.u32 	%r673, [%rd7];
	xor.b32  	%r930, %r930, %r673;
	ld.global.u32 	%r674, [%rd7+4];
	xor.b32  	%r1021, %r1021, %r674;
	ld.global.u32 	%r675, [%rd7+8];
	xor.b32  	%r1020, %r1020, %r675;
	ld.global.u32 	%r676, [%rd7+12];
	xor.b32  	%r1019, %r1019, %r676;
	ld.global.u32 	%r677, [%rd7+16];
	xor.b32  	%r926, %r926, %r677;
$L__BB0_44:
	and.b32  	%r679, %r669, 2;
	setp.eq.s32 	%p25, %r679, 0;
	@%p25 bra 	$L__BB0_46;
	ld.global.u32 	%r680, [%rd7+20];
	xor.b32  	%r930, %r930, %r680;
	ld.global.u32 	%r681, [%rd7+24];
	xor.b32  	%r1021, %r1021, %r681;
	ld.global.u32 	%r682, [%rd7+28];
	xor.b32  	%r1020, %r1020, %r682;
	ld.global.u32 	%r683, [%rd7+32];
	xor.b32  	%r1019, %r1019, %r683;
	ld.global.u32 	%r684, [%rd7+36];
	xor.b32  	%r926, %r926, %r684;
$L__BB0_46:
	and.b32  	%r686, %r669, 4;
	setp.eq.s32 	%p26, %r686, 0;
	@%p26 bra 	$L__BB0_48;
	ld.global.u32 	%r687, [%rd7+40];
	xor.b32  	%r930, %r930, %r687;
	ld.global.u32 	%r688, [%rd7+44];
	xor.b32  	%r1021, %r1021, %r688;
	ld.global.u32 	%r689, [%rd7+48];
	xor.b32  	%r1020, %r1020, %r689;
	ld.global.u32 	%r690, [%rd7+52];
	xor.b32  	%r1019, %r1019, %r690;
	ld.global.u32 	%r691, [%rd7+56];
	xor.b32  	%r926, %r926, %r691;
$L__BB0_48:
	and.b32  	%r693, %r669, 8;
	setp.eq.s32 	%p27, %r693, 0;
	@%p27 bra 	$L__BB0_50;
	ld.global.u32 	%r694, [%rd7+60];
	xor.b32  	%r930, %r930, %r694;
	ld.global.u32 	%r695, [%rd7+64];
	xor.b32  	%r1021, %r1021, %r695;
	ld.global.u32 	%r696, [%rd7+68];
	xor.b32  	%r1020, %r1020, %r696;
	ld.global.u32 	%r697, [%rd7+72];
	xor.b32  	%r1019, %r1019, %r697;
	ld.global.u32 	%r698, [%rd7+76];
	xor.b32  	%r926, %r926, %r698;
$L__BB0_50:
	and.b32  	%r700, %r669, 16;
	setp.eq.s32 	%p28, %r700, 0;
	@%p28 bra 	$L__BB0_52;
	ld.global.u32 	%r701, [%rd7+80];
	xor.b32  	%r930, %r930, %r701;
	ld.global.u32 	%r702, [%rd7+84];
	xor.b32  	%r1021, %r1021, %r702;
	ld.global.u32 	%r703, [%rd7+88];
	xor.b32  	%r1020, %r1020, %r703;
	ld.global.u32 	%r704, [%rd7+92];
	xor.b32  	%r1019, %r1019, %r704;
	ld.global.u32 	%r705, [%rd7+96];
	xor.b32  	%r926, %r926, %r705;
$L__BB0_52:
	and.b32  	%r707, %r669, 32;
	setp.eq.s32 	%p29, %r707, 0;
	@%p29 bra 	$L__BB0_54;
	ld.global.u32 	%r708, [%rd7+100];
	xor.b32  	%r930, %r930, %r708;
	ld.global.u32 	%r709, [%rd7+104];
	xor.b32  	%r1021, %r1021, %r709;
	ld.global.u32 	%r710, [%rd7+108];
	xor.b32  	%r1020, %r1020, %r710;
	ld.global.u32 	%r711, [%rd7+112];
	xor.b32  	%r1019, %r1019, %r711;
	ld.global.u32 	%r712, [%rd7+116];
	xor.b32  	%r926, %r926, %r712;
$L__BB0_54:
	and.b32  	%r714, %r669, 64;
	setp.eq.s32 	%p30, %r714, 0;
	@%p30 bra 	$L__BB0_56;
	ld.global.u32 	%r715, [%rd7+120];
	xor.b32  	%r930, %r930, %r715;
	ld.global.u32 	%r716, [%rd7+124];
	xor.b32  	%r1021, %r1021, %r716;
	ld.global.u32 	%r717, [%rd7+128];
	xor.b32  	%r1020, %r1020, %r717;
	ld.global.u32 	%r718, [%rd7+132];
	xor.b32  	%r1019, %r1019, %r718;
	ld.global.u32 	%r719, [%rd7+136];
	xor.b32  	%r926, %r926, %r719;
$L__BB0_56:
	and.b32  	%r721, %r669, 128;
	setp.eq.s32 	%p31, %r721, 0;
	@%p31 bra 	$L__BB0_58;
	ld.global.u32 	%r722, [%rd7+140];
	xor.b32  	%r930, %r930, %r722;
	ld.global.u32 	%r723, [%rd7+144];
	xor.b32  	%r1021, %r1021, %r723;
	ld.global.u32 	%r724, [%rd7+148];
	xor.b32  	%r1020, %r1020, %r724;
	ld.global.u32 	%r725, [%rd7+152];
	xor.b32  	%r1019, %r1019, %r725;
	ld.global.u32 	%r726, [%rd7+156];
	xor.b32  	%r926, %r926, %r726;
$L__BB0_58:
	and.b32  	%r728, %r669, 256;
	setp.eq.s32 	%p32, %r728, 0;
	@%p32 bra 	$L__BB0_60;
	ld.global.u32 	%r729, [%rd7+160];
	xor.b32  	%r930, %r930, %r729;
	ld.global.u32 	%r730, [%rd7+164];
	xor.b32  	%r1021, %r1021, %r730;
	ld.global.u32 	%r731, [%rd7+168];
	xor.b32  	%r1020, %r1020, %r731;
	ld.global.u32 	%r732, [%rd7+172];
	xor.b32  	%r1019, %r1019, %r732;
	ld.global.u32 	%r733, [%rd7+176];
	xor.b32  	%r926, %r926, %r733;
$L__BB0_60:
	and.b32  	%r735, %r669, 512;
	setp.eq.s32 	%p33, %r735, 0;
	@%p33 bra 	$L__BB0_62;
	ld.global.u32 	%r736, [%rd7+180];
	xor.b32  	%r930, %r930, %r736;
	ld.global.u32 	%r737, [%rd7+184];
	xor.b32  	%r1021, %r1021, %r737;
	ld.global.u32 	%r738, [%rd7+188];
	xor.b32  	%r1020, %r1020, %r738;
	ld.global.u32 	%r739, [%rd7+192];
	xor.b32  	%r1019, %r1019, %r739;
	ld.global.u32 	%r740, [%rd7+196];
	xor.b32  	%r926, %r926, %r740;
$L__BB0_62:
	and.b32  	%r742, %r669, 1024;
	setp.eq.s32 	%p34, %r742, 0;
	@%p34 bra 	$L__BB0_64;
	ld.global.u32 	%r743, [%rd7+200];
	xor.b32  	%r930, %r930, %r743;
	ld.global.u32 	%r744, [%rd7+204];
	xor.b32  	%r1021, %r1021, %r744;
	ld.global.u32 	%r745, [%rd7+208];
	xor.b32  	%r1020, %r1020, %r745;
	ld.global.u32 	%r746, [%rd7+212];
	xor.b32  	%r1019, %r1019, %r746;
	ld.global.u32 	%r747, [%rd7+216];
	xor.b32  	%r926, %r926, %r747;
$L__BB0_64:
	and.b32  	%r749, %r669, 2048;
	setp.eq.s32 	%p35, %r749, 0;
	@%p35 bra 	$L__BB0_66;
	ld.global.u32 	%r750, [%rd7+220];
	xor.b32  	%r930, %r930, %r750;
	ld.global.u32 	%r751, [%rd7+224];
	xor.b32  	%r1021, %r1021, %r751;
	ld.global.u32 	%r752, [%rd7+228];
	xor.b32  	%r1020, %r1020, %r752;
	ld.global.u32 	%r753, [%rd7+232];
	xor.b32  	%r1019, %r1019, %r753;
	ld.global.u32 	%r754, [%rd7+236];
	xor.b32  	%r926, %r926, %r754;
$L__BB0_66:
	and.b32  	%r756, %r669, 4096;
	setp.eq.s32 	%p36, %r756, 0;
	@%p36 bra 	$L__BB0_68;
	ld.global.u32 	%r757, [%rd7+240];
	xor.b32  	%r930, %r930, %r757;
	ld.global.u32 	%r758, [%rd7+244];
	xor.b32  	%r1021, %r1021, %r758;
	ld.global.u32 	%r759, [%rd7+248];
	xor.b32  	%r1020, %r1020, %r759;
	ld.global.u32 	%r760, [%rd7+252];
	xor.b32  	%r1019, %r1019, %r760;
	ld.global.u32 	%r761, [%rd7+256];
	xor.b32  	%r926, %r926, %r761;
$L__BB0_68:
	and.b32  	%r763, %r669, 8192;
	setp.eq.s32 	%p37, %r763, 0;
	@%p37 bra 	$L__BB0_70;
	ld.global.u32 	%r764, [%rd7+260];
	xor.b32  	%r930, %r930, %r764;
	ld.global.u32 	%r765, [%rd7+264];
	xor.b32  	%r1021, %r1021, %r765;
	ld.global.u32 	%r766, [%rd7+268];
	xor.b32  	%r1020, %r1020, %r766;
	ld.global.u32 	%r767, [%rd7+272];
	xor.b32  	%r1019, %r1019, %r767;
	ld.global.u32 	%r768, [%rd7+276];
	xor.b32  	%r926, %r926, %r768;
$L__BB0_70:
	and.b32  	%r770, %r669, 16384;
	setp.eq.s32 	%p38, %r770, 0;
	@%p38 bra 	$L__BB0_72;
	ld.global.u32 	%r771, [%rd7+280];
	xor.b32  	%r930, %r930, %r771;
	ld.global.u32 	%r772, [%rd7+284];
	xor.b32  	%r1021, %r1021, %r772;
	ld.global.u32 	%r773, [%rd7+288];
	xor.b32  	%r1020, %r1020, %r773;
	ld.global.u32 	%r774, [%rd7+292];
	xor.b32  	%r1019, %r1019, %r774;
	ld.global.u32 	%r775, [%rd7+296];
	xor.b32  	%r926, %r926, %r775;
$L__BB0_72:
	and.b32  	%r777, %r669, 32768;
	setp.eq.s32 	%p39, %r777, 0;
	@%p39 bra 	$L__BB0_74;
	ld.global.u32 	%r778, [%rd7+300];
	xor.b32  	%r930, %r930, %r778;
	ld.global.u32 	%r779, [%rd7+304];
	xor.b32  	%r1021, %r1021, %r779;
	ld.global.u32 	%r780, [%rd7+308];
	xor.b32  	%r1020, %r1020, %r780;
	ld.global.u32 	%r781, [%rd7+312];
	xor.b32  	%r1019, %r1019, %r781;
	ld.global.u32 	%r782, [%rd7+316];
	xor.b32  	%r926, %r926, %r782;
$L__BB0_74:
	add.s32 	%r1017, %r1017, 16;
	setp.ne.s32 	%p40, %r1017, 32;
	@%p40 bra 	$L__BB0_42;
	mad.lo.s32 	%r783, %r1011, -31, %r187;
	add.s32 	%r1011, %r783, 1;
	setp.ne.s32 	%p41, %r1011, 5;
	@%p41 bra 	$L__BB0_41;
	st.local.u32 	[%rd1+4], %r930;
	st.local.v2.u32 	[%rd1+8], {%r1021, %r1020};
	st.local.v2.u32 	[%rd1+16], {%r1019, %r926};
	setp.ne.s64 	%p42, %rd4, 3;
	@%p42 bra 	$L__BB0_114;
	mov.b32 	%r926, 0;
	mov.u32 	%r1111, %r926;
	mov.u32 	%r1112, %r926;
	mov.u32 	%r1113, %r926;
	mov.u32 	%r930, %r926;
	mov.u32 	%r1103, %r926;
$L__BB0_78:
	mul.wide.u32 	%rd20, %r1103, 4;
	add.s64 	%rd21, %rd1, %rd20;
	ld.local.u32 	%r362, [%rd21+4];
	shl.b32 	%r363, %r1103, 5;
	mov.b32 	%r1109, 0;
$L__BB0_79:
	.pragma "nounroll";
	shr.u32 	%r786, %r362, %r1109;
	and.b32  	%r787, %r786, 1;
	setp.eq.b32 	%p43, %r787, 1;
	not.pred 	%p44, %p43;
	add.s32 	%r788, %r363, %r1109;
	mul.lo.s32 	%r789, %r788, 5;
	mul.wide.u32 	%rd22, %r789, 4;
	add.s64 	%rd8, %rd5, %rd22;
	@%p44 bra 	$L__BB0_81;
	ld.global.u32 	%r790, [%rd8];
	xor.b32  	%r930, %r930, %r790;
	ld.global.u32 	%r791, [%rd8+4];
	xor.b32  	%r1113, %r1113, %r791;
	ld.global.u32 	%r792, [%rd8+8];
	xor.b32  	%r1112, %r1112, %r792;
	ld.global.u32 	%r793, [%rd8+12];
	xor.b32  	%r1111, %r1111, %r793;
	ld.global.u32 	%r794, [%rd8+16];
	xor.b32  	%r926, %r926, %r794;
$L__BB0_81:
	and.b32  	%r796, %r786, 2;
	setp.eq.s32 	%p45, %r796, 0;
	@%p45 bra 	$L__BB0_83;
	ld.global.u32 	%r797, [%rd8+20];
	xor.b32  	%r930, %r930, %r797;
	ld.global.u32 	%r798, [%rd8+24];
	xor.b32  	%r1113, %r1113, %r798;
	ld.global.u32 	%r799, [%rd8+28];
	xor.b32  	%r1112, %r1112, %r799;
	ld.global.u32 	%r800, [%rd8+32];
	xor.b32  	%r1111, %r1111, %r800;
	ld.global.u32 	%r801, [%rd8+36];
	xor.b32  	%r926, %r926, %r801;
$L__BB0_83:
	and.b32  	%r803, %r786, 4;
	setp.eq.s32 	%p46, %r803, 0;
	@%p46 bra 	$L__BB0_85;
	ld.global.u32 	%r804, [%rd8+40];
	xor.b32  	%r930, %r930, %r804;
	ld.global.u32 	%r805, [%rd8+44];
	xor.b32  	%r1113, %r1113, %r805;
	ld.global.u32 	%r806, [%rd8+48];
	xor.b32  	%r1112, %r1112, %r806;
	ld.global.u32 	%r807, [%rd8+52];
	xor.b32  	%r1111, %r1111, %r807;
	ld.global.u32 	%r808, [%rd8+56];
	xor.b32  	%r926, %r926, %r808;
$L__BB0_85:
	and.b32  	%r810, %r786, 8;
	setp.eq.s32 	%p47, %r810, 0;
	@%p47 bra 	$L__BB0_87;
	ld.global.u32 	%r811, [%rd8+60];
	xor.b32  	%r930, %r930, %r811;
	ld.global.u32 	%r812, [%rd8+64];
	xor.b32  	%r1113, %r1113, %r812;
	ld.global.u32 	%r813, [%rd8+68];
	xor.b32  	%r1112, %r1112, %r813;
	ld.global.u32 	%r814, [%rd8+72];
	xor.b32  	%r1111, %r1111, %r814;
	ld.global.u32 	%r815, [%rd8+76];
	xor.b32  	%r926, %r926, %r815;
$L__BB0_87:
	and.b32  	%r817, %r786, 16;
	setp.eq.s32 	%p48, %r817, 0;
	@%p48 bra 	$L__BB0_89;
	ld.global.u32 	%r818, [%rd8+80];
	xor.b32  	%r930, %r930, %r818;
	ld.global.u32 	%r819, [%rd8+84];
	xor.b32  	%r1113, %r1113, %r819;
	ld.global.u32 	%r820, [%rd8+88];
	xor.b32  	%r1112, %r1112, %r820;
	ld.global.u32 	%r821, [%rd8+92];
	xor.b32  	%r1111, %r1111, %r821;
	ld.global.u32 	%r822, [%rd8+96];
	xor.b32  	%r926, %r926, %r822;
$L__BB0_89:
	and.b32  	%r824, %r786, 32;
	setp.eq.s32 	%p49, %r824, 0;
	@%p49 bra 	$L__BB0_91;
	ld.global.u32 	%r825, [%rd8+100];
	xor.b32  	%r930, %r930, %r825;
	ld.global.u32 	%r826, [%rd8+104];
	xor.b32  	%r1113, %r1113, %r826;
	ld.global.u32 	%r827, [%rd8+108];
	xor.b32  	%r1112, %r1112, %r827;
	ld.global.u32 	%r828, [%rd8+112];
	xor.b32  	%r1111, %r1111, %r828;
	ld.global.u32 	%r829, [%rd8+116];
	xor.b32  	%r926, %r926, %r829;
$L__BB0_91:
	and.b32  	%r831, %r786, 64;
	setp.eq.s32 	%p50, %r831, 0;
	@%p50 bra 	$L__BB0_93;
	ld.global.u32 	%r832, [%rd8+120];
	xor.b32  	%r930, %r930, %r832;
	ld.global.u32 	%r833, [%rd8+124];
	xor.b32  	%r1113, %r1113, %r833;
	ld.global.u32 	%r834, [%rd8+128];
	xor.b32  	%r1112, %r1112, %r834;
	ld.global.u32 	%r835, [%rd8+132];
	xor.b32  	%r1111, %r1111, %r835;
	ld.global.u32 	%r836, [%rd8+136];
	xor.b32  	%r926, %r926, %r836;
$L__BB0_93:
	and.b32  	%r838, %r786, 128;
	setp.eq.s32 	%p51, %r838, 0;
	@%p51 bra 	$L__BB0_95;
	ld.global.u32 	%r839, [%rd8+140];
	xor.b32  	%r930, %r930, %r839;
	ld.global.u32 	%r840, [%rd8+144];
	xor.b32  	%r1113, %r1113, %r840;
	ld.global.u32 	%r841, [%rd8+148];
	xor.b32  	%r1112, %r1112, %r841;
	ld.global.u32 	%r842, [%rd8+152];
	xor.b32  	%r1111, %r1111, %r842;
	ld.global.u32 	%r843, [%rd8+156];
	xor.b32  	%r926, %r926, %r843;
$L__BB0_95:
	and.b32  	%r845, %r786, 256;
	setp.eq.s32 	%p52, %r845, 0;
	@%p52 bra 	$L__BB0_97;
	ld.global.u32 	%r846, [%rd8+160];
	xor.b32  	%r930, %r930, %r846;
	ld.global.u32 	%r847, [%rd8+164];
	xor.b32  	%r1113, %r1113, %r847;
	ld.global.u32 	%r848, [%rd8+168];
	xor.b32  	%r1112, %r1112, %r848;
	ld.global.u32 	%r849, [%rd8+172];
	xor.b32  	%r1111, %r1111, %r849;
	ld.global.u32 	%r850, [%rd8+176];
	xor.b32  	%r926, %r926, %r850;
$L__BB0_97:
	and.b32  	%r852, %r786, 512;
	setp.eq.s32 	%p53, %r852, 0;
	@%p53 bra 	$L__BB0_99;
	ld.global.u32 	%r853, [%rd8+180];
	xor.b32  	%r930, %r930, %r853;
	ld.global.u32 	%r854, [%rd8+184];
	xor.b32  	%r1113, %r1113, %r854;
	ld.global.u32 	%r855, [%rd8+188];
	xor.b32  	%r1112, %r1112, %r855;
	ld.global.u32 	%r856, [%rd8+192];
	xor.b32  	%r1111, %r1111, %r856;
	ld.global.u32 	%r857, [%rd8+196];
	xor.b32  	%r926, %r926, %r857;
$L__BB0_99:
	and.b32  	%r859, %r786, 1024;
	setp.eq.s32 	%p54, %r859, 0;
	@%p54 bra 	$L__BB0_101;
	ld.global.u32 	%r860, [%rd8+200];
	xor.b32  	%r930, %r930, %r860;
	ld.global.u32 	%r861, [%rd8+204];
	xor.b32  	%r1113, %r1113, %r861;
	ld.global.u32 	%r862, [%rd8+208];
	xor.b32  	%r1112, %r1112, %r862;
	ld.global.u32 	%r863, [%rd8+212];
	xor.b32  	%r1111, %r1111, %r863;
	ld.global.u32 	%r864, [%rd8+216];
	xor.b32  	%r926, %r926, %r864;
$L__BB0_101:
	and.b32  	%r866, %r786, 2048;
	setp.eq.s32 	%p55, %r866, 0;
	@%p55 bra 	$L__BB0_103;
	ld.global.u32 	%r867, [%rd8+220];
	xor.b32  	%r930, %r930, %r867;
	ld.global.u32 	%r868, [%rd8+224];
	xor.b32  	%r1113, %r1113, %r868;
	ld.global.u32 	%r869, [%rd8+228];
	xor.b32  	%r1112, %r1112, %r869;
	ld.global.u32 	%r870, [%rd8+232];
	xor.b32  	%r1111, %r1111, %r870;
	ld.global.u32 	%r871, [%rd8+236];
	xor.b32  	%r926, %r926, %r871;
$L__BB0_103:
	and.b32  	%r873, %r786, 4096;
	setp.eq.s32 	%p56, %r873, 0;
	@%p56 bra 	$L__BB0_105;
	ld.global.u32 	%r874, [%rd8+240];
	xor.b32  	%r930, %r930, %r874;
	ld.global.u32 	%r875, [%rd8+244];
	xor.b32  	%r1113, %r1113, %r875;
	ld.global.u32 	%r876, [%rd8+248];
	xor.b32  	%r1112, %r1112, %r876;
	ld.global.u32 	%r877, [%rd8+252];
	xor.b32  	%r1111, %r1111, %r877;
	ld.global.u32 	%r878, [%rd8+256];
	xor.b32  	%r926, %r926, %r878;
$L__BB0_105:
	and.b32  	%r880, %r786, 8192;
	setp.eq.s32 	%p57, %r880, 0;
	@%p57 bra 	$L__BB0_107;
	ld.global.u32 	%r881, [%rd8+260];
	xor.b32  	%r930, %r930, %r881;
	ld.global.u32 	%r882, [%rd8+264];
	xor.b32  	%r1113, %r1113, %r882;
	ld.global.u32 	%r883, [%rd8+268];
	xor.b32  	%r1112, %r1112, %r883;
	ld.global.u32 	%r884, [%rd8+272];
	xor.b32  	%r1111, %r1111, %r884;
	ld.global.u32 	%r885, [%rd8+276];
	xor.b32  	%r926, %r926, %r885;
$L__BB0_107:
	and.b32  	%r887, %r786, 16384;
	setp.eq.s32 	%p58, %r887, 0;
	@%p58 bra 	$L__BB0_109;
	ld.global.u32 	%r888, [%rd8+280];
	xor.b32  	%r930, %r930, %r888;
	ld.global.u32 	%r889, [%rd8+284];
	xor.b32  	%r1113, %r1113, %r889;
	ld.global.u32 	%r890, [%rd8+288];
	xor.b32  	%r1112, %r1112, %r890;
	ld.global.u32 	%r891, [%rd8+292];
	xor.b32  	%r1111, %r1111, %r891;
	ld.global.u32 	%r892, [%rd8+296];
	xor.b32  	%r926, %r926, %r892;
$L__BB0_109:
	and.b32  	%r894, %r786, 32768;
	setp.eq.s32 	%p59, %r894, 0;
	@%p59 bra 	$L__BB0_111;
	ld.global.u32 	%r895, [%rd8+300];
	xor.b32  	%r930, %r930, %r895;
	ld.global.u32 	%r896, [%rd8+304];
	xor.b32  	%r1113, %r1113, %r896;
	ld.global.u32 	%r897, [%rd8+308];
	xor.b32  	%r1112, %r1112, %r897;
	ld.global.u32 	%r898, [%rd8+312];
	xor.b32  	%r1111, %r1111, %r898;
	ld.global.u32 	%r899, [%rd8+316];
	xor.b32  	%r926, %r926, %r899;
$L__BB0_111:
	add.s32 	%r1109, %r1109, 16;
	setp.ne.s32 	%p60, %r1109, 32;
	@%p60 bra 	$L__BB0_79;
	mad.lo.s32 	%r900, %r1103, -31, %r363;
	add.s32 	%r1103, %r900, 1;
	setp.ne.s32 	%p61, %r1103, 5;
	@%p61 bra 	$L__BB0_78;
	st.local.u32 	[%rd1+4], %r930;
	st.local.v2.u32 	[%rd1+8], {%r1113, %r1112};
	st.local.v2.u32 	[%rd1+16], {%r1111, %r926};
$L__BB0_114:
	shr.u64 	%rd26, %rd3, 2;
	add.s32 	%r913, %r913, 1;
	setp.gt.u64 	%p62, %rd3, 3;
	@%p62 bra 	$L__BB0_2;
$L__BB0_115:
	cvt.u32.u64 	%r901, %rd2;
	cvta.to.global.u64 	%rd23, %rd10;
	shr.u32 	%r902, %r930, 2;
	xor.b32  	%r903, %r902, %r930;
	shl.b32 	%r904, %r926, 4;
	shl.b32 	%r905, %r903, 1;
	xor.b32  	%r906, %r905, %r904;
	xor.b32  	%r907, %r906, %r903;
	xor.b32  	%r908, %r907, %r926;
	mad.lo.s32 	%r909, %r901, 362437, %r908;
	add.s32 	%r910, %r909, 717346202;
	cvt.rn.f32.u32 	%f1, %r910;
	fma.rn.f32 	%f2, %f1, 0f2F800000, 0f2F000000;
	cvt.f64.f32 	%fd1, %f2;
	shl.b64 	%rd24, %rd2, 3;
	add.s64 	%rd25, %rd23, %rd24;
	st.global.f64 	[%rd25], %fd1;
	ret;

}
	// .globl	_Z13init_particleP8ParticlePdS1_i
.visible .entry _Z13init_particleP8ParticlePdS1_i(
	.param .u64 .ptr .align 1 _Z13init_particleP8ParticlePdS1_i_param_0,
	.param .u64 .ptr .align 1 _Z13init_particleP8ParticlePdS1_i_param_1,
	.param .u64 .ptr .align 1 _Z13init_particleP8ParticlePdS1_i_param_2,
	.param .u32 _Z13init_particleP8ParticlePdS1_i_param_3
)
{
	.reg .b32 	%r<5>;
	.reg .b64 	%rd<19>;
	.reg .b64 	%fd<5>;

	ld.param.u64 	%rd1, [_Z13init_particleP8ParticlePdS1_i_param_0];
	ld.param.u64 	%rd2, [_Z13init_particleP8ParticlePdS1_i_param_1];
	ld.param.u64 	%rd3, [_Z13init_particleP8ParticlePdS1_i_param_2];
	cvta.to.global.u64 	%rd4, %rd1;
	mov.u32 	%r1, %tid.x;
	mov.u32 	%r2, %ctaid.x;
	mov.u32 	%r3, %ntid.x;
	mad.lo.s32 	%r4, %r2, %r3, %r1;
	mul.wide.s32 	%rd5, %r4, 40;
	add.s64 	%rd6, %rd4, %rd5;
	cvta.to.global.u64 	%rd7, %rd2;
	cvta.to.global.u64 	%rd8, %rd3;
	ld.global.f64 	%fd1, [%rd7];
	ld.global.u64 	%rd9, [%rd6];
	cvta.to.global.u64 	%rd10, %rd9;
	st.global.f64 	[%rd10], %fd1;
	mul.wide.s32 	%rd11, %r4, 8;
	add.s64 	%rd12, %rd8, %rd11;
	ld.global.f64 	%fd2, [%rd12];
	ld.global.u64 	%rd13, [%rd6+8];
	cvta.to.global.u64 	%rd14, %rd13;
	st.global.f64 	[%rd14], %fd2;
	ld.global.f64 	%fd3, [%rd7+8];
	ld.global.u64 	%rd15, [%rd6];
	cvta.to.global.u64 	%rd16, %rd15;
	st.global.f64 	[%rd16+8], %fd3;
	ld.global.f64 	%fd4, [%rd12+8];
	ld.global.u64 	%rd17, [%rd6+8];
	cvta.to.global.u64 	%rd18, %rd17;
	st.global.f64 	[%rd18+8], %fd4;
	ret;

}
	// .globl	_Z3psoP8ParticlePdS1_S1_S1_
.visible .entry _Z3psoP8ParticlePdS1_S1_S1_(
	.param .u64 .ptr .align 1 _Z3psoP8ParticlePdS1_S1_S1__param_0,
	.param .u64 .ptr .align 1 _Z3psoP8ParticlePdS1_S1_S1__param_1,
	.param .u64 .ptr .align 1 _Z3psoP8ParticlePdS1_S1_S1__param_2,
	.param .u64 .ptr .align 1 _Z3psoP8ParticlePdS1_S1_S1__param_3,
	.param .u64 .ptr .align 1 _Z3psoP8ParticlePdS1_S1_S1__param_4
)
{
	.reg .pred 	%p<41>;
	.reg .b32 	%r<40>;
	.reg .b64 	%rd<38>;
	.reg .b64 	%fd<103>;

	ld.param.u64 	%rd16, [_Z3psoP8ParticlePdS1_S1_S1__param_0];
	ld.param.u64 	%rd17, [_Z3psoP8ParticlePdS1_S1_S1__param_1];
	ld.param.u64 	%rd18, [_Z3psoP8ParticlePdS1_S1_S1__param_2];
	ld.param.u64 	%rd19, [_Z3psoP8ParticlePdS1_S1_S1__param_3];
	cvta.to.global.u64 	%rd1, %rd19;
	cvta.to.global.u64 	%rd2, %rd17;
	cvta.to.global.u64 	%rd3, %rd18;
	cvta.to.global.u64 	%rd20, %rd16;
	mov.u32 	%r9, %tid.x;
	mov.u32 	%r10, %ctaid.x;
	mov.u32 	%r11, %ntid.x;
	mad.lo.s32 	%r1, %r10, %r11, %r9;
	mul.wide.s32 	%rd21, %r1, 40;
	add.s64 	%rd4, %rd20, %rd21;
	ld.global.u64 	%rd35, [%rd4];
	mov.f64 	%fd36, 0d4000000000000000;
	{
	.reg .b32 %temp; 
	mov.b64 	{%temp, %r2}, %fd36;
	}
	and.b32  	%r3, %r2, 2146435072;
	setp.eq.s32 	%p2, %r3, 1062207488;
	setp.lt.s32 	%p4, %r2, 0;
	selp.b32 	%r4, 0, 2146435072, %p4;
	and.b32  	%r12, %r2, 2147483647;
	setp.ne.s32 	%p5, %r12, 1071644672;
	and.pred  	%p1, %p2, %p5;
	or.b32  	%r5, %r4, -2147483648;
	ld.f64 	%fd1, [%rd35];
	{
	.reg .b32 %temp; 
	mov.b64 	{%temp, %r6}, %fd1;
	}
	abs.f64 	%fd2, %fd1;
	{ // callseq 0, 0
	.param .b64 param0;
	st.param.f64 	[param0], %fd2;
	.param .b64 retval0;
	call.uni (retval0), 
	__internal_accurate_pow, 
	(
	param0
	);
	ld.param.f64 	%fd37, [retval0];
	} // callseq 0
	setp.lt.s32 	%p6, %r6, 0;
	neg.f64 	%fd39, %fd37;
	selp.f64 	%fd40, %fd39, %fd37, %p2;
	selp.f64 	%fd41, %fd40, %fd37, %p6;
	setp.eq.f64 	%p7, %fd1, 0d0000000000000000;
	selp.b32 	%r13, %r6, 0, %p2;
	or.b32  	%r14, %r13, 2146435072;
	selp.b32 	%r15, %r14, %r13, %p4;
	mov.b32 	%r16, 0;
	mov.b64 	%fd42, {%r16, %r15};
	selp.f64 	%fd96, %fd42, %fd41, %p7;
	add.f64 	%fd43, %fd1, 0d4000000000000000;
	{
	.reg .b32 %temp; 
	mov.b64 	{%temp, %r17}, %fd43;
	}
	and.b32  	%r18, %r17, 2146435072;
	setp.ne.s32 	%p8, %r18, 2146435072;
	@%p8 bra 	$L__BB2_5;
	setp.num.f64 	%p9, %fd1, %fd1;
	@%p9 bra 	$L__BB2_3;
	mov.f64 	%fd44, 0d4000000000000000;
	add.rn.f64 	%fd96, %fd1, %fd44;
	bra.uni 	$L__BB2_5;
$L__BB2_3:
	setp.neu.f64 	%p10, %fd2, 0d7FF0000000000000;
	@%p10 bra 	$L__BB2_5;
	setp.lt.s32 	%p11, %r6, 0;
	selp.b32 	%r19, %r5, %r4, %p1;
	selp.b32 	%r20, %r19, %r4, %p11;
	mov.b32 	%r21, 0;
	mov.b64 	%fd96, {%r21, %r20};
$L__BB2_5:
	setp.lt.s32 	%p12, %r2, 0;
	setp.eq.s32 	%p13, %r3, 1062207488;
	setp.eq.f64 	%p15, %fd1, 0d3FF0000000000000;
	add.f64 	%fd45, %fd96, 0d0000000000000000;
	selp.f64 	%fd7, 0d3FF0000000000000, %fd45, %p15;
	ld.f64 	%fd8, [%rd35+8];
	{
	.reg .b32 %temp; 
	mov.b64 	{%temp, %r7}, %fd8;
	}
	abs.f64 	%fd9, %fd8;
	{ // callseq 1, 0
	.param .b64 param0;
	st.param.f64 	[param0], %fd9;
	.param .b64 retval0;
	call.uni (retval0), 
	__internal_accurate_pow, 
	(
	param0
	);
	ld.param.f64 	%fd46, [retval0];
	} // callseq 1
	setp.lt.s32 	%p16, %r7, 0;
	neg.f64 	%fd48, %fd46;
	selp.f64 	%fd49, %fd48, %fd46, %p13;
	selp.f64 	%fd50, %fd49, %fd46, %p16;
	setp.eq.f64 	%p17, %fd8, 0d0000000000000000;
	selp.b32 	%r22, %r7, 0, %p13;
	or.b32  	%r23, %r22, 2146435072;
	selp.b32 	%r24, %r23, %r22, %p12;
	mov.b32 	%r25, 0;
	mov.b64 	%fd51, {%r25, %r24};
	selp.f64 	%fd97, %fd51, %fd50, %p17;
	add.f64 	%fd52, %fd8, 0d4000000000000000;
	{
	.reg .b32 %temp; 
	mov.b64 	{%temp, %r26}, %fd52;
	}
	and.b32  	%r27, %r26, 2146435072;
	setp.ne.s32 	%p18, %r27, 2146435072;
	@%p18 bra 	$L__BB2_10;
	setp.nan.f64 	%p19, %fd8, %fd8;
	@%p19 bra 	$L__BB2_9;
	setp.neu.f64 	%p20, %fd9, 0d7FF0000000000000;
	@%p20 bra 	$L__BB2_10;
	setp.lt.s32 	%p21, %r7, 0;
	selp.b32 	%r28, %r5, %r4, %p1;
	selp.b32 	%r29, %r28, %r4, %p21;
	mov.b32 	%r30, 0;
	mov.b64 	%fd97, {%r30, %r29};
	bra.uni 	$L__BB2_10;
$L__BB2_9:
	mov.f64 	%fd53, 0d4000000000000000;
	add.rn.f64 	%fd97, %fd8, %fd53;
$L__BB2_10:
	setp.lt.s32 	%p22, %r2, 0;
	setp.eq.s32 	%p23, %r3, 1062207488;
	setp.eq.f64 	%p25, %fd8, 0d3FF0000000000000;
	selp.f64 	%fd54, 0d3FF0000000000000, %fd97, %p25;
	add.f64 	%fd14, %fd7, %fd54;
	ld.f64 	%fd15, [%rd35+16];
	{
	.reg .b32 %temp; 
	mov.b64 	{%temp, %r8}, %fd15;
	}
	abs.f64 	%fd16, %fd15;
	{ // callseq 2, 0
	.param .b64 param0;
	st.param.f64 	[param0], %fd16;
	.param .b64 retval0;
	call.uni (retval0), 
	__internal_accurate_pow, 
	(
	param0
	);
	ld.param.f64 	%fd55, [retval0];
	} // callseq 2
	setp.lt.s32 	%p26, %r8, 0;
	neg.f64 	%fd57, %fd55;
	selp.f64 	%fd58, %fd57, %fd55, %p23;
	selp.f64 	%fd59, %fd58, %fd55, %p26;
	setp.eq.f64 	%p27, %fd15, 0d0000000000000000;
	selp.b32 	%r31, %r8, 0, %p23;
	or.b32  	%r32, %r31, 2146435072;
	selp.b32 	%r33, %r32, %r31, %p22;
	mov.b32 	%r34, 0;
	mov.b64 	%fd60, {%r34, %r33};
	selp.f64 	%fd98, %fd60, %fd59, %p27;
	add.f64 	%fd61, %fd15, 0d4000000000000000;
	{
	.reg .b32 %temp; 
	mov.b64 	{%temp, %r35}, %fd61;
	}
	and.b32  	%r36, %r35, 2146435072;
	setp.ne.s32 	%p28, %r36, 2146435072;
	@%p28 bra 	$L__BB2_15;
	setp.nan.f64 	%p29, %fd15, %fd15;
	@%p29 bra 	$L__BB2_14;
	setp.neu.f64 	%p30, %fd16, 0d7FF0000000000000;
	@%p30 bra 	$L__BB2_15;
	setp.lt.s32 	%p31, %r8, 0;
	selp.b32 	%r37, %r5, %r4, %p1;
	selp.b32 	%r38, %r37, %r4, %p31;
	mov.b32 	%r39, 0;
	mov.b64 	%fd98, {%r39, %r38};
	bra.uni 	$L__BB2_15;
$L__BB2_14:
	mov.f64 	%fd62, 0d4000000000000000;
	add.rn.f64 	%fd98, %fd15, %fd62;
$L__BB2_15:
	setp.eq.f64 	%p32, %fd15, 0d3FF0000000000000;
	selp.f64 	%fd63, 0d3FF0000000000000, %fd98, %p32;
	add.f64 	%fd21, %fd14, %fd63;
	st.global.f64 	[%rd4+32], %fd21;
	ld.global.f64 	%fd64, [%rd4+24];
	setp.geu.f64 	%p33, %fd21, %fd64;
	@%p33 bra 	$L__BB2_17;
	st.global.u64 	[%rd4+16], %rd35;
	st.global.f64 	[%rd4+24], %fd21;
$L__BB2_17:
	ld.global.f64 	%fd65, [%rd3];
	setp.geu.f64 	%p34, %fd21, %fd65;
	setp.neu.f64 	%p35, %fd65, 0dBFF0000000000000;
	and.pred  	%p36, %p34, %p35;
	@%p36 bra 	$L__BB2_19;
	ld.f64 	%fd66, [%rd35];
	st.global.f64 	[%rd2], %fd66;
	ld.global.u64 	%rd22, [%rd4];
	ld.f64 	%fd67, [%rd22+8];
	st.global.f64 	[%rd2+8], %fd67;
	ld.global.f64 	%fd68, [%rd4+32];
	st.global.f64 	[%rd3], %fd68;
	ld.global.u64 	%rd35, [%rd4];
$L__BB2_19:
	ld.param.u64 	%rd34, [_Z3psoP8ParticlePdS1_S1_S1__param_4];
	cvta.to.global.u64 	%rd23, %rd34;
	mul.wide.s32 	%rd24, %r1, 8;
	add.s64 	%rd8, %rd23, %rd24;
	ld.f64 	%fd69, [%rd35];
	ld.global.u64 	%rd25, [%rd4+8];
	ld.f64 	%fd70, [%rd25];
	add.f64 	%fd71, %fd69, %fd70;
	st.f64 	[%rd35], %fd71;
	ld.global.u64 	%rd36, [%rd4];
	ld.f64 	%fd100, [%rd36];
	ld.global.f64 	%fd23, [%rd1+8];
	setp.leu.f64 	%p37, %fd100, %fd23;
	@%p37 bra 	$L__BB2_21;
	st.f64 	[%rd36], %fd23;
	ld.global.u64 	%rd36, [%rd4];
	ld.f64 	%fd100, [%rd36];
$L__BB2_21:
	ld.global.f64 	%fd26, [%rd1];
	setp.geu.f64 	%p38, %fd100, %fd26;
	@%p38 bra 	$L__BB2_23;
	st.f64 	[%rd36], %fd26;
	ld.global.u64 	%rd26, [%rd4];
	ld.f64 	%fd100, [%rd26];
$L__BB2_23:
	ld.global.f64 	%fd72, [%rd8];
	ld.global.u64 	%rd27, [%rd4+16];
	ld.f64 	%fd73, [%rd27];
	sub.f64 	%fd74, %fd73, %fd100;
	add.f64 	%fd75, %fd72, %fd72;
	ld.global.f64 	%fd76, [%rd2];
	sub.f64 	%fd77, %fd76, %fd100;
	ld.global.u64 	%rd28, [%rd4+8];
	ld.f64 	%fd78, [%rd28];
	mul.f64 	%fd79, %fd78, 0d3FECCCCCCCCCCCCD;
	fma.rn.f64 	%fd80, %fd72, %fd74, %fd79;
	fma.rn.f64 	%fd81, %fd75, %fd77, %fd80;
	st.f64 	[%rd28], %fd81;
	ld.global.u64 	%rd29, [%rd4];
	ld.f64 	%fd82, [%rd29+8];
	ld.global.u64 	%rd30, [%rd4+8];
	ld.f64 	%fd83, [%rd30+8];
	add.f64 	%fd84, %fd82, %fd83;
	st.f64 	[%rd29+8], %fd84;
	ld.global.u64 	%rd37, [%rd4];
	ld.f64 	%fd102, [%rd37+8];
	ld.global.f64 	%fd30, [%rd1+24];
	setp.leu.f64 	%p39, %fd102, %fd30;
	@%p39 bra 	$L__BB2_25;
	st.f64 	[%rd37+8], %fd30;
	ld.global.u64 	%rd37, [%rd4];
	ld.f64 	%fd102, [%rd37+8];
$L__BB2_25:
	ld.global.f64 	%fd33, [%rd1+16];
	setp.geu.f64 	%p40, %fd102, %fd33;
	@%p40 bra 	$L__BB2_27;
	st.f64 	[%rd37+8], %fd33;
	ld.global.u64 	%rd31, [%rd4];
	ld.f64 	%fd102, [%rd31+8];
$L__BB2_27:
	ld.global.f64 	%fd85, [%rd8];
	ld.global.f64 	%fd86, [%rd8+8];
	ld.global.u64 	%rd32, [%rd4+16];
	ld.f64 	%fd87, [%rd32+8];
	sub.f64 	%fd88, %fd87, %fd102;
	add.f64 	%fd89, %fd86, %fd86;
	ld.global.f64 	%fd90, [%rd2+8];
	sub.f64 	%fd91, %fd90, %fd102;
	ld.global.u64 	%rd33, [%rd4+8];
	ld.f64 	%fd92, [%rd33+8];
	mul.f64 	%fd93, %fd92, 0d3FECCCCCCCCCCCCD;
	fma.rn.f64 	%fd94, %fd85, %fd88, %fd93;
	fma.rn.f64 	%fd95, %fd89, %fd91, %fd94;
	st.f64 	[%rd33+8], %fd95;
	ret;

}
.func  (.param .b64 func_retval0) __internal_accurate_pow(
	.param .b64 __internal_accurate_pow_param_0
)
{
	.reg .pred 	%p<8>;
	.reg .b32 	%r<49>;
	.reg .b32 	%f<3>;
	.reg .b64 	%fd<109>;

	ld.param.f64 	%fd10, [__internal_accurate_pow_param_0];
	{
	.reg .b32 %temp; 
	mov.b64 	{%temp, %r46}, %fd10;
	}
	{
	.reg .b32 %temp; 
	mov.b64 	{%r45, %temp}, %fd10;
	}
	shr.u32 	%r47, %r46, 20;
	setp.gt.u32 	%p1, %r46, 1048575;
	@%p1 bra 	$L__BB3_2;
	mul.f64 	%fd11, %fd10, 0d4350000000000000;
	{
	.reg .b32 %temp; 
	mov.b64 	{%temp, %r46}, %fd11;
	}
	{
	.reg .b32 %temp; 
	mov.b64 	{%r45, %temp}, %fd11;
	}
	shr.u32 	%r16, %r46, 20;
	add.s32 	%r47, %r16, -54;
$L__BB3_2:
	add.s32 	%r48, %r47, -1023;
	and.b32  	%r17, %r46, -2146435073;
	or.b32  	%r18, %r17, 1072693248;
	mov.b64 	%fd107, {%r45, %r18};
	setp.lt.u32 	%p2, %r18, 1073127583;
	@%p2 bra 	$L__BB3_4;
	{
	.reg .b32 %temp; 
	mov.b64 	{%r19, %temp}, %fd107;
	}
	{
	.reg .b32 %temp; 
	mov.b64 	{%temp, %r20}, %fd107;
	}
	add.s32 	%r21, %r20, -1048576;
	mov.b64 	%fd107, {%r19, %r21};
	add.s32 	%r48, %r47, -1022;
$L__BB3_4:
	add.f64 	%fd12, %fd107, 0dBFF0000000000000;
	add.f64 	%fd13, %fd107, 0d3FF0000000000000;
	rcp.approx.ftz.f64 	%fd14, %fd13;
	neg.f64 	%fd15, %fd13;
	fma.rn.f64 	%fd16, %fd15, %fd14, 0d3FF0000000000000;
	fma.rn.f64 	%fd17, %fd16, %fd16, %fd16;
	fma.rn.f64 	%fd18, %fd17, %fd14, %fd14;
	mul.f64 	%fd19, %fd12, %fd18;
	fma.rn.f64 	%fd20, %fd12, %fd18, %fd19;
	mul.f64 	%fd21, %fd20, %fd20;
	fma.rn.f64 	%fd22, %fd21, 0d3EB0F5FF7D2CAFE2, 0d3ED0F5D241AD3B5A;
	fma.rn.f64 	%fd23, %fd22, %fd21, 0d3EF3B20A75488A3F;
	fma.rn.f64 	%fd24, %fd23, %fd21, 0d3F1745CDE4FAECD5;
	fma.rn.f64 	%fd25, %fd24, %fd21, 0d3F3C71C7258A578B;
	fma.rn.f64 	%fd26, %fd25, %fd21, 0d3F6249249242B910;
	fma.rn.f64 	%fd27, %fd26, %fd21, 0d3F89999999999DFB;
	sub.f64 	%fd28, %fd12, %fd20;
	add.f64 	%fd29, %fd28, %fd28;
	neg.f64 	%fd30, %fd20;
	fma.rn.f64 	%fd31, %fd30, %fd12, %fd29;
	mul.f64 	%fd32, %fd18, %fd31;
	fma.rn.f64 	%fd33, %fd21, %fd27, 0d3FB5555555555555;
	mov.f64 	%fd34, 0d3FB5555555555555;
	sub.f64 	%fd35, %fd34, %fd33;
	fma.rn.f64 	%fd36, %fd21, %fd27, %fd35;
	add.f64 	%fd37, %fd36, 0dBC46A4CB00B9E7B0;
	add.f64 	%fd38, %fd33, %fd37;
	sub.f64 	%fd39, %fd33, %fd38;
	add.f64 	%fd40, %fd37, %fd39;
	mul.rn.f64 	%fd41, %fd20, %fd20;
	neg.f64 	%fd42, %fd41;
	fma.rn.f64 	%fd43, %fd20, %fd20, %fd42;
	{
	.reg .b32 %temp; 
	mov.b64 	{%r22, %temp}, %fd32;
	}
	{
	.reg .b32 %temp; 
	mov.b64 	{%temp, %r23}, %fd32;
	}
	add.s32 	%r24, %r23, 1048576;
	mov.b64 	%fd44, {%r22, %r24};
	fma.rn.f64 	%fd45, %fd20, %fd44, %fd43;
	mul.rn.f64 	%fd46, %fd41, %fd20;
	neg.f64 	%fd47, %fd46;
	fma.rn.f64 	%fd48, %fd41, %fd20, %fd47;
	fma.rn.f64 	%fd49, %fd41, %fd32, %fd48;
	fma.rn.f64 	%fd50, %fd45, %fd20, %fd49;
	mul.rn.f64 	%fd51, %fd38, %fd46;
	neg.f64 	%fd52, %fd51;
	fma.rn.f64 	%fd53, %fd38, %fd46, %fd52;
	fma.rn.f64 	%fd54, %fd38, %fd50, %fd53;
	fma.rn.f64 	%fd55, %fd40, %fd46, %fd54;
	add.f64 	%fd56, %fd51, %fd55;
	sub.f64 	%fd57, %fd51, %fd56;
	add.f64 	%fd58, %fd55, %fd57;
	add.f64 	%fd59, %fd20, %fd56;
	sub.f64 	%fd60, %fd20, %fd59;
	add.f64 	%fd61, %fd56, %fd60;
	add.f64 	%fd62, %fd58, %fd61;
	add.f64 	%fd63, %fd32, %fd62;
	add.f64 	%fd64, %fd59, %fd63;
	sub.f64 	%fd65, %fd59, %fd64;
	add.f64 	%fd66, %fd63, %fd65;
	xor.b32  	%r25, %r48, -2147483648;
	mov.b32 	%r26, 1127219200;
	mov.b64 	%fd67, {%r25, %r26};
	mov.b32 	%r27, -2147483648;
	mov.b64 	%fd68, {%r27, %r26};
	sub.f64 	%fd69, %fd67, %fd68;
	fma.rn.f64 	%fd70, %fd69, 0d3FE62E42FEFA39EF, %fd64;
	fma.rn.f64 	%fd71, %fd69, 0dBFE62E42FEFA39EF, %fd70;
	sub.f64 	%fd72, %fd71, %fd64;
	sub.f64 	%fd73, %fd66, %fd72;
	fma.rn.f64 	%fd74, %fd69, 0d3C7ABC9E3B39803F, %fd73;
	add.f64 	%fd75, %fd70, %fd74;
	sub.f64 	%fd76, %fd70, %fd75;
	add.f64 	%fd77, %fd74, %fd76;
	mov.f64 	%fd78, 0d4000000000000000;
	{
	.reg .b32 %temp; 
	mov.b64 	{%temp, %r28}, %fd78;
	}
	{
	.reg .b32 %temp; 
	mov.b64 	{%r29, %temp}, %fd78;
	}
	shl.b32 	%r30, %r28, 1;
	setp.gt.u32 	%p3, %r30, -33554433;
	and.b32  	%r31, %r28, -15728641;
	selp.b32 	%r32, %r31, %r28, %p3;
	mov.b64 	%fd79, {%r29, %r32};
	mul.rn.f64 	%fd80, %fd75, %fd79;
	neg.f64 	%fd81, %fd80;
	fma.rn.f64 	%fd82, %fd75, %fd79, %fd81;
	fma.rn.f64 	%fd83, %fd77, %fd79, %fd82;
	add.f64 	%fd4, %fd80, %fd83;
	sub.f64 	%fd84, %fd80, %fd4;
	add.f64 	%fd5, %fd83, %fd84;
	fma.rn.f64 	%fd85, %fd4, 0d3FF71547652B82FE, 0d4338000000000000;
	{
	.reg .b32 %temp; 
	mov.b64 	{%r13, %temp}, %fd85;
	}
	mov.f64 	%fd86, 0dC338000000000000;
	add.rn.f64 	%fd87, %fd85, %fd86;
	fma.rn.f64 	%fd88, %fd87, 0dBFE62E42FEFA39EF, %fd4;
	fma.rn.f64 	%fd89, %fd87, 0dBC7ABC9E3B39803F, %fd88;
	fma.rn.f64 	%fd90, %fd89, 0d3E5ADE1569CE2BDF, 0d3E928AF3FCA213EA;
	fma.rn.f64 	%fd91, %fd90, %fd89, 0d3EC71DEE62401315;
	fma.rn.f64 	%fd92, %fd91, %fd89, 0d3EFA01997C89EB71;
	fma.rn.f64 	%fd93, %fd92, %fd89, 0d3F2A01A014761F65;
	fma.rn.f64 	%fd94, %fd93, %fd89, 0d3F56C16C1852B7AF;
	fma.rn.f64 	%fd95, %fd94, %fd89, 0d3F81111111122322;
	fma.rn.f64 	%fd96, %fd95, %fd89, 0d3FA55555555502A1;
	fma.rn.f64 	%fd97, %fd96, %fd89, 0d3FC5555555555511;
	fma.rn.f64 	%fd98, %fd97, %fd89, 0d3FE000000000000B;
	fma.rn.f64 	%fd99, %fd98, %fd89, 0d3FF0000000000000;
	fma.rn.f64 	%fd100, %fd99, %fd89, 0d3FF0000000000000;
	{
	.reg .b32 %temp; 
	mov.b64 	{%r14, %temp}, %fd100;
	}
	{
	.reg .b32 %temp; 
	mov.b64 	{%temp, %r15}, %fd100;
	}
	shl.b32 	%r33, %r13, 20;
	add.s32 	%r34, %r33, %r15;
	mov.b64 	%fd108, {%r14, %r34};
	{
	.reg .b32 %temp; 
	mov.b64 	{%temp, %r35}, %fd4;
	}
	mov.b32 	%f2, %r35;
	abs.f32 	%f1, %f2;
	setp.lt.f32 	%p4, %f1, 0f4086232B;
	@%p4 bra 	$L__BB3_7;
	setp.lt.f64 	%p5, %fd4, 0d0000000000000000;
	add.f64 	%fd101, %fd4, 0d7FF0000000000000;
	selp.f64 	%fd108, 0d0000000000000000, %fd101, %p5;
	setp.geu.f32 	%p6, %f1, 0f40874800;
	@%p6 bra 	$L__BB3_7;
	shr.u32 	%r36, %r13, 31;
	add.s32 	%r37, %r13, %r36;
	shr.s32 	%r38, %r37, 1;
	shl.b32 	%r39, %r38, 20;
	add.s32 	%r40, %r15, %r39;
	mov.b64 	%fd102, {%r14, %r40};
	sub.s32 	%r41, %r13, %r38;
	shl.b32 	%r42, %r41, 20;
	add.s32 	%r43, %r42, 1072693248;
	mov.b32 	%r44, 0;
	mov.b64 	%fd103, {%r44, %r43};
	mul.f64 	%fd108, %fd103, %fd102;
$L__BB3_7:
	abs.f64 	%fd104, %fd108;
	setp.eq.f64 	%p7, %fd104, 0d7FF0000000000000;
	fma.rn.f64 	%fd105, %fd108, %fd5, %fd108;
	selp.f64 	%fd106, %fd108, %fd105, %p7;
	st.param.f64 	[func_retval0], %fd106;
	ret;

}


// ===== COMPILED SASS (sm_100) =====

	.target	sm_100

	.elftype	@"ET_EXEC"


//--------------------- .note.nv.tkinfo           --------------------------
	.section	.note.nv.tkinfo,"",@"SHT_NOTE"
	.sectionflags	@"SHF_NOTE_NV_TKINFO"
	.tkinfo
        /*0018*/ 	.word	0x00000002
        /*0030*/ 	.string	""
        /*0030*/ 	.string	"ptxas"
        /*0030*/ 	.string	"Cuda compilation tools, release 13.0, V13.0.88"
        /*0030*/ 	.string	"Build cuda_13.0.r13.0/compiler.36424714_0"
        /*0030*/ 	.string	"-arch sm_100 -m 64 "



//--------------------- .note.nv.cuinfo           --------------------------
	.section	.note.nv.cuinfo,"",@"SHT_NOTE"
	.sectionflags	@"SHF_NOTE_NV_CUINFO"
        /*0018*/ 	.short	0x0002
        /*001a*/ 	.short	0x0064
        /*001c*/ 	.short	0x0082
	.zero		2


//--------------------- .nv.info                  --------------------------
	.section	.nv.info,"",@"SHT_CUDA_INFO"
	.align	4


	//----- nvinfo : EIATTR_REGCOUNT
	.align		4
        /*0000*/ 	.byte	0x04, 0x2f
        /*0002*/ 	.short	(.L_10 - .L_9)
	.align		4
.L_9:
        /*0004*/ 	.word	index@(_Z15gpuGenerateRandPd)
        /*0008*/ 	.word	0x00000020


	//----- nvinfo : EIATTR_FRAME_SIZE
	.align		4
.L_10:
        /*000c*/ 	.byte	0x04, 0x11
        /*000e*/ 	.short	(.L_12 - .L_11)
	.align		4
.L_11:
        /*0010*/ 	.word	index@(_Z15gpuGenerateRandPd)
        /*0014*/ 	.word	0x00000030


	//----- nvinfo : EIATTR_REGCOUNT
	.align		4
.L_12:
        /*0018*/ 	.byte	0x04, 0x2f
        /*001a*/ 	.short	(.L_14 - .L_13)
	.align		4
.L_13:
        /*001c*/ 	.word	index@(_Z13init_particleP8ParticlePdS1_i)
        /*0020*/ 	.word	0x0000001a


	//----- nvinfo : EIATTR_FRAME_SIZE
	.align		4
.L_14:
        /*0024*/ 	.byte	0x04, 0x11
        /*0026*/ 	.short	(.L_16 - .L_15)
	.align		4
.L_15:
        /*0028*/ 	.word	index@(_Z13init_particleP8ParticlePdS1_i)
        /*002c*/ 	.word	0x00000000


	//----- nvinfo : EIATTR_REGCOUNT
	.align		4
.L_16:
        /*0030*/ 	.byte	0x04, 0x2f
        /*0032*/ 	.short	(.L_18 - .L_17)
	.align		4
.L_17:
        /*0034*/ 	.word	index@(_Z3psoP8ParticlePdS1_S1_S1_)
        /*0038*/ 	.word	0x00000020


	//----- nvinfo : EIATTR_FRAME_SIZE
	.align		4
.L_18:
        /*003c*/ 	.byte	0x04, 0x11
        /*003e*/ 	.short	(.L_20 - .L_19)
	.align		4
.L_19:
        /*0040*/ 	.word	index@($_Z3psoP8ParticlePdS1_S1_S1_$__internal_accurate_pow)
        /*0044*/ 	.word	0x00000000


	//----- nvinfo : EIATTR_FRAME_SIZE
	.align		4
.L_20:
        /*0048*/ 	.byte	0x04, 0x11
        /*004a*/ 	.short	(.L_22 - .L_21)
	.align		4
.L_21:
        /*004c*/ 	.word	index@(_Z3psoP8ParticlePdS1_S1_S1_)
        /*0050*/ 	.word	0x00000000


	//----- nvinfo : EIATTR_MIN_STACK_SIZE
	.align		4
.L_22:
        /*0054*/ 	.byte	0x04, 0x12
        /*0056*/ 	.short	(.L_24 - .L_23)
	.align		4
.L_23:
        /*0058*/ 	.word	index@(_Z3psoP8ParticlePdS1_S1_S1_)
        /*005c*/ 	.word	0x00000000


	//----- nvinfo : EIATTR_MIN_STACK_SIZE
	.align		4
.L_24:
        /*0060*/ 	.byte	0x04, 0x12
        /*0062*/ 	.short	(.L_26 - .L_25)
	.align		4
.L_25:
        /*0064*/ 	.word	index@(_Z13init_particleP8ParticlePdS1_i)
        /*0068*/ 	.word	0x00000000


	//----- nvinfo : EIATTR_MIN_STACK_SIZE
	.align		4
.L_26:
        /*006c*/ 	.byte	0x04, 0x12
        /*006e*/ 	.short	(.L_28 - .L_27)
	.align		4
.L_27:
        /*0070*/ 	.word	index@(_Z15gpuGenerateRandPd)
        /*0074*/ 	.word	0x00000030
.L_28:


//--------------------- .nv.compat                --------------------------
	.section	.nv.compat,"",@"SHT_CUDA_COMPAT_INFO"
	.align	4
        /*0000*/ 	.byte	0x02, 0x09, 0x00, 0x00, 0x02, 0x02, 0x01, 0x00, 0x02, 0x05, 0x05, 0x00, 0x03, 0x07, 0x01, 0x01
        /*0010*/ 	.byte	0x02, 0x03, 0x00, 0x00, 0x02, 0x06, 0x01, 0x00, 0x04, 0x0b, 0x08, 0x00, 0x01, 0x00, 0x00, 0x00
        /*0020*/ 	.byte	0x00, 0x00, 0x00, 0x00


//--------------------- .nv.info._Z3psoP8ParticlePdS1_S1_S1_ --------------------------
	.section	.nv.info._Z3psoP8ParticlePdS1_S1_S1_,"",@"SHT_CUDA_INFO"
	.sectionflags	@""
	.align	4


	//----- nvinfo : EIATTR_CUDA_API_VERSION
	.align		4
        /*0000*/ 	.byte	0x04, 0x37
        /*0002*/ 	.short	(.L_30 - .L_29)
.L_29:
        /*0004*/ 	.word	0x00000082


	//----- nvinfo : EIATTR_KPARAM_INFO
	.align		4
.L_30:
        /*0008*/ 	.byte	0x04, 0x17
        /*000a*/ 	.short	(.L_32 - .L_31)
.L_31:
        /*000c*/ 	.word	0x00000000
        /*0010*/ 	.short	0x0004
        /*0012*/ 	.short	0x0020
        /*0014*/ 	.byte	0x00, 0xf5, 0x21, 0x00


	//----- nvinfo : EIATTR_KPARAM_INFO
	.align		4
.L_32:
        /*0018*/ 	.byte	0x04, 0x17
        /*001a*/ 	.short	(.L_34 - .L_33)
.L_33:
        /*001c*/ 	.word	0x00000000
        /*0020*/ 	.short	0x0003
        /*0022*/ 	.short	0x0018
        /*0024*/ 	.byte	0x00, 0xf5, 0x21, 0x00


	//----- nvinfo : EIATTR_KPARAM_INFO
	.align		4
.L_34:
        /*0028*/ 	.byte	0x04, 0x17
        /*002a*/ 	.short	(.L_36 - .L_35)
.L_35:
        /*002c*/ 	.word	0x00000000
        /*0030*/ 	.short	0x0002
        /*0032*/ 	.short	0x0010
        /*0034*/ 	.byte	0x00, 0xf5, 0x21, 0x00


	//----- nvinfo : EIATTR_KPARAM_INFO
	.align		4
.L_36:
        /*0038*/ 	.byte	0x04, 0x17
        /*003a*/ 	.short	(.L_38 - .L_37)
.L_37:
        /*003c*/ 	.word	0x00000000
        /*0040*/ 	.short	0x0001
        /*0042*/ 	.short	0x0008
        /*0044*/ 	.byte	0x00, 0xf5, 0x21, 0x00


	//----- nvinfo : EIATTR_KPARAM_INFO
	.align		4
.L_38:
        /*0048*/ 	.byte	0x04, 0x17
        /*004a*/ 	.short	(.L_40 - .L_39)
.L_39:
        /*004c*/ 	.word	0x00000000
        /*0050*/ 	.short	0x0000
        /*0052*/ 	.short	0x0000
        /*0054*/ 	.byte	0x00, 0xf5, 0x21, 0x00


	//----- nvinfo : EIATTR_SPARSE_MMA_MASK
	.align		4
.L_40:
        /*0058*/ 	.byte	0x03, 0x50
        /*005a*/ 	.short	0x0000


	//----- nvinfo : EIATTR_MAXREG_COUNT
	.align		4
        /*005c*/ 	.byte	0x03, 0x1b
        /*005e*/ 	.short	0x00ff


	//----- nvinfo : EIATTR_MERCURY_ISA_VERSION
	.align		4
        /*0060*/ 	.byte	0x03, 0x5f
        /*0062*/ 	.short	0x0101


	//----- nvinfo : EIATTR_VRC_CTA_INIT_COUNT
	.align		4
        /*0064*/ 	.byte	0x02, 0x4a
	.zero		1
	.zero		1


	//----- nvinfo : EIATTR_EXIT_INSTR_OFFSETS
	.align		4
        /*0068*/ 	.byte	0x04, 0x1c
        /*006a*/ 	.short	(.L_42 - .L_41)


	//   ....[0]....
.L_41:
        /*006c*/ 	.word	0x00000b00


	//----- nvinfo : EIATTR_CRS_STACK_SIZE
	.align		4
.L_42:
        /*0070*/ 	.byte	0x04, 0x1e
        /*0072*/ 	.short	(.L_44 - .L_43)
.L_43:
        /*0074*/ 	.word	0x00000000


	//----- nvinfo : EIATTR_CBANK_PARAM_SIZE
	.align		4
.L_44:
        /*0078*/ 	.byte	0x03, 0x19
        /*007a*/ 	.short	0x0028


	//----- nvinfo : EIATTR_PARAM_CBANK
	.align		4
        /*007c*/ 	.byte	0x04, 0x0a
        /*007e*/ 	.short	(.L_46 - .L_45)
	.align		4
.L_45:
        /*0080*/ 	.word	index@(.nv.constant0._Z3psoP8ParticlePdS1_S1_S1_)
        /*0084*/ 	.short	0x0380
        /*0086*/ 	.short	0x0028


	//----- nvinfo : EIATTR_SW_WAR
	.align		4
.L_46:
        /*0088*/ 	.byte	0x04, 0x36
        /*008a*/ 	.short	(.L_48 - .L_47)
.L_47:
        /*008c*/ 	.word	0x00000008
.L_48:


//--------------------- .nv.info._Z13init_particleP8ParticlePdS1_i --------------------------
	.section	.nv.info._Z13init_particleP8ParticlePdS1_i,"",@"SHT_CUDA_INFO"
	.sectionflags	@""
	.align	4


	//----- nvinfo : EIATTR_CUDA_API_VERSION
	.align		4
        /*0000*/ 	.byte	0x04, 0x37
        /*0002*/ 	.short	(.L_50 - .L_49)
.L_49:
        /*0004*/ 	.word	0x00000082


	//----- nvinfo : EIATTR_KPARAM_INFO
	.align		4
.L_50:
        /*0008*/ 	.byte	0x04, 0x17
        /*000a*/ 	.short	(.L_52 - .L_51)
.L_51:
        /*000c*/ 	.word	0x00000000
        /*0010*/ 	.short	0x0003
        /*0012*/ 	.short	0x0018
        /*0014*/ 	.byte	0x00, 0xf0, 0x11, 0x00


	//----- nvinfo : EIATTR_KPARAM_INFO
	.align		4
.L_52:
        /*0018*/ 	.byte	0x04, 0x17
        /*001a*/ 	.short	(.L_54 - .L_53)
.L_53:
        /*001c*/ 	.word	0x00000000
        /*0020*/ 	.short	0x0002
        /*0022*/ 	.short	0x0010
        /*0024*/ 	.byte	0x00, 0xf5, 0x21, 0x00


	//----- nvinfo : EIATTR_KPARAM_INFO
	.align		4
.L_54:
        /*0028*/ 	.byte	0x04, 0x17
        /*002a*/ 	.short	(.L_56 - .L_55)
.L_55:
        /*002c*/ 	.word	0x00000000
        /*0030*/ 	.short	0x0001
        /*0032*/ 	.short	0x0008
        /*0034*/ 	.byte	0x00, 0xf5, 0x21, 0x00


	//----- nvinfo : EIATTR_KPARAM_INFO
	.align		4
.L_56:
        /*0038*/ 	.byte	0x04, 0x17
        /*003a*/ 	.short	(.L_58 - .L_57)
.L_57:
        /*003c*/ 	.word	0x00000000
        /*0040*/ 	.short	0x0000
        /*0042*/ 	.short	0x0000
        /*0044*/ 	.byte	0x00, 0xf5, 0x21, 0x00


	//----- nvinfo : EIATTR_SPARSE_MMA_MASK
	.align		4
.L_58:
        /*0048*/ 	.byte	0x03, 0x50
        /*004a*/ 	.short	0x0000


	//----- nvinfo : EIATTR_MAXREG_COUNT
	.align		4
        /*004c*/ 	.byte	0x03, 0x1b
        /*004e*/ 	.short	0x00ff


	//----- nvinfo : EIATTR_MERCURY_ISA_VERSION
	.align		4
        /*0050*/ 	.byte	0x03, 0x5f
        /*0052*/ 	.short	0x0101


	//----- nvinfo : EIATTR_VRC_CTA_INIT_COUNT
	.align		4
        /*0054*/ 	.byte	0x02, 0x4a
	.zero		1
	.zero		1


	//----- nvinfo : EIATTR_EXIT_INSTR_OFFSETS
	.align		4
        /*0058*/ 	.byte	0x04, 0x1c
        /*005a*/ 	.short	(.L_60 - .L_59)


	//   ....[0]....
.L_59:
        /*005c*/ 	.word	0x00000170


	//----- nvinfo : EIATTR_CBANK_PARAM_SIZE
	.align		4
.L_60:
        /*0060*/ 	.byte	0x03, 0x19
        /*0062*/ 	.short	0x001c


	//----- nvinfo : EIATTR_PARAM_CBANK
	.align		4
        /*0064*/ 	.byte	0x04, 0x0a
        /*0066*/ 	.short	(.L_62 - .L_61)
	.align		4
.L_61:
        /*0068*/ 	.word	index@(.nv.constant0._Z13init_particleP8ParticlePdS1_i)
        /*006c*/ 	.short	0x0380
        /*006e*/ 	.short	0x001c


	//----- nvinfo : EIATTR_SW_WAR
	.align		4
.L_62:
        /*0070*/ 	.byte	0x04, 0x36
        /*0072*/ 	.short	(.L_64 - .L_63)
.L_63:
        /*0074*/ 	.word	0x00000008
.L_64:


//--------------------- .nv.info._Z15gpuGenerateRandPd --------------------------
	.section	.nv.info._Z15gpuGenerateRandPd,"",@"SHT_CUDA_INFO"
	.sectionflags	@""
	.align	4


	//----- nvinfo : EIATTR_CUDA_API_VERSION
	.align		4
        /*0000*/ 	.byte	0x04, 0x37
        /*0002*/ 	.short	(.L_66 - .L_65)
.L_65:
        /*0004*/ 	.word	0x00000082


	//----- nvinfo : EIATTR_KPARAM_INFO
	.align		4
.L_66:
        /*0008*/ 	.byte	0x04, 0x17
        /*000a*/ 	.short	(.L_68 - .L_67)
.L_67:
        /*000c*/ 	.word	0x00000000
        /*0010*/ 	.short	0x0000
        /*0012*/ 	.short	0x0000
        /*0014*/ 	.byte	0x00, 0xf5, 0x21, 0x00


	//----- nvinfo : EIATTR_SPARSE_MMA_MASK
	.align		4
.L_68:
        /*0018*/ 	.byte	0x03, 0x50
        /*001a*/ 	.short	0x0000


	//----- nvinfo : EIATTR_MAXREG_COUNT
	.align		4
        /*001c*/ 	.byte	0x03, 0x1b
        /*001e*/ 	.short	0x00ff


	//----- nvinfo : EIATTR_MERCURY_ISA_VERSION
	.align		4
        /*0020*/ 	.byte	0x03, 0x5f
        /*0022*/ 	.short	0x0101


	//----- nvinfo : EIATTR_VRC_CTA_INIT_COUNT
	.align		4
        /*0024*/ 	.byte	0x02, 0x4a
	.zero		1
	.zero		1


	//----- nvinfo : EIATTR_EXIT_INSTR_OFFSETS
	.align		4
        /*0028*/ 	.byte	0x04, 0x1c
        /*002a*/ 	.short	(.L_70 - .L_69)


	//   ....[0]....
.L_69:
        /*002c*/ 	.word	0x00002780


	//----- nvinfo : EIATTR_CRS_STACK_SIZE
	.align		4
.L_70:
        /*0030*/ 	.byte	0x04, 0x1e
        /*0032*/ 	.short	(.L_72 - .L_71)
.L_71:
        /*0034*/ 	.word	0x00000000


	//----- nvinfo : EIATTR_CBANK_PARAM_SIZE
	.align		4
.L_72:
        /*0038*/ 	.byte	0x03, 0x19
        /*003a*/ 	.short	0x0008


	//----- nvinfo : EIATTR_PARAM_CBANK
	.align		4
        /*003c*/ 	.byte	0x04, 0x0a
        /*003e*/ 	.short	(.L_74 - .L_73)
	.align		4
.L_73:
        /*0040*/ 	.word	index@(.nv.constant0._Z15gpuGenerateRandPd)
        /*0044*/ 	.short	0x0380
        /*0046*/ 	.short	0x0008


	//----- nvinfo : EIATTR_SW_WAR
	.align		4
.L_74:
        /*0048*/ 	.byte	0x04, 0x36
        /*004a*/ 	.short	(.L_76 - .L_75)
.L_75:
        /*004c*/ 	.word	0x00000008
.L_76:


//--------------------- .nv.callgraph             --------------------------
	.section	.nv.callgraph,"",@"SHT_CUDA_CALLGRAPH"
	.align	4
	.sectionentsize	8
	.align		4
        /*0000*/ 	.word	0x00000000
	.align		4
        /*0004*/ 	.word	0xffffffff
	.align		4
        /*0008*/ 	.word	0x00000000
	.align		4
        /*000c*/ 	.word	0xfffffffe
	.align		4
        /*0010*/ 	.word	0x00000000
	.align		4
        /*0014*/ 	.word	0xfffffffd
	.align		4
        /*0018*/ 	.word	0x00000000
	.align		4
        /*001c*/ 	.word	0xfffffffc


//--------------------- .nv.constant4             --------------------------
	.section	.nv.constant4,"a",@progbits
	.align	8
	.align		8
.nv.constant4:
        /*0000*/ 	.dword	precalc_xorwow_matrix
	.align		8
        /*0008*/ 	.dword	precalc_xorwow_offset_matrix
	.align		8
        /*0010*/ 	.dword	mrg32k3aM1
	.align		8
        /*0018*/ 	.dword	mrg32k3aM2
	.align		8
        /*0020*/ 	.dword	mrg32k3aM1SubSeq
	.align		8
        /*0028*/ 	.dword	mrg32k3aM2SubSeq
	.align		8
        /*0030*/ 	.dword	mrg32k3aM1Seq
	.align		8
        /*0038*/ 	.dword	mrg32k3aM2Seq


//--------------------- .nv.constant3             --------------------------
	.section	.nv.constant3,"a",@progbits
	.align	8
.nv.constant3:
	.type		__cr_lgamma_table,@object
	.size		__cr_lgamma_table,(.L_8 - __cr_lgamma_table)
__cr_lgamma_table:
        /*0000*/ 	.byte	0x00, 0x00, 0x00, 0x00, 0x00, 0x00, 0x00, 0x00, 0x00, 0x00, 0x00, 0x00, 0x00, 0x00, 0x00, 0x00
        /*0010*/ 	.byte	0xef, 0x39, 0xfa, 0xfe, 0x42, 0x2e, 0xe6, 0x3f, 0x02, 0x20, 0x2a, 0xfa, 0x0b, 0xab, 0xfc, 0x3f
        /*0020*/ 	.byte	0xf9, 0x2c, 0x92, 0x7c, 0xa7, 0x6c, 0x09, 0x40, 0xc9, 0x79, 0x44, 0x3c, 0x64, 0x26, 0x13, 0x40
        /*0030*/ 	.byte	0xca, 0x01, 0xcf, 0x3a, 0x27, 0x51, 0x1a, 0x40, 0x30, 0xcc, 0x2d, 0xf3, 0xe1, 0x0c, 0x21, 0x40
        /*0040*/ 	.byte	0x0d, 0xb7, 0xfc, 0x82, 0x8e, 0x35, 0x25, 0x40
.L_8:


//--------------------- .text._Z3psoP8ParticlePdS1_S1_S1_ --------------------------
	.section	.text._Z3psoP8ParticlePdS1_S1_S1_,"ax",@progbits
	.align	128
        .global         _Z3psoP8ParticlePdS1_S1_S1_
        .type           _Z3psoP8ParticlePdS1_S1_S1_,@function
        .size           _Z3psoP8ParticlePdS1_S1_S1_,(.L_x_26 - _Z3psoP8ParticlePdS1_S1_S1_)
        .other          _Z3psoP8ParticlePdS1_S1_S1_,@"STO_CUDA_ENTRY STV_DEFAULT"
_Z3psoP8ParticlePdS1_S1_S1_:
.text._Z3psoP8ParticlePdS1_S1_S1_:
[----:B------:R-:W-:Y:S01]  /*0000*/  LDC R1, c[0x0][0x37c] ;  /* 0x0000df00ff017b82 */ /* 0x000fe20000000800 */
[----:B------:R-:W0:Y:S07]  /*0010*/  S2R R0, SR_TID.X ;  /* 0x0000000000007919 */ /* 0x000e2e0000002100 */
[----:B------:R-:W0:Y:S01]  /*0020*/  S2UR UR6, SR_CTAID.X ;  /* 0x00000000000679c3 */ /* 0x000e220000002500 */
[----:B------:R-:W1:Y:S07]  /*0030*/  LDCU.64 UR4, c[0x0][0x358] ;  /* 0x00006b00ff0477ac */ /* 0x000e6e0008000a00 */
[----:B------:R-:W0:Y:S08]  /*0040*/  LDC R5, c[0x0][0x360] ;  /* 0x0000d800ff057b82 */ /* 0x000e300000000800 */
[----:B------:R-:W2:Y:S01]  /*0050*/  LDC.64 R2, c[0x0][0x380] ;  /* 0x0000e000ff027b82 */ /* 0x000ea20000000a00 */
[----:B0-----:R-:W-:-:S04]  /*0060*/  IMAD R0, R5, UR6, R0 ;  /* 0x0000000605007c24 */ /* 0x001fc8000f8e0200 */
[----:B--2---:R-:W-:-:S05]  /*0070*/  IMAD.WIDE R2, R0, 0x28, R2 ;  /* 0x0000002800027825 */ /* 0x004fca00078e0202 */
[----:B-1----:R-:W2:Y:S04]  /*0080*/  LDG.E.64 R4, desc[UR4][R2.64] ;  /* 0x0000000402047981 */ /* 0x002ea8000c1e1b00 */
[----:B--2---:R-:W2:Y:S01]  /*0090*/  LD.E.64 R8, desc[UR4][R4.64] ;  /* 0x0000000404087980 */ /* 0x004ea2000c101b00 */
[----:B------:R-:W-:Y:S01]  /*00a0*/  BSSY.RECONVERGENT B0, `(.L_x_0) ;  /* 0x0000005000007945 */ /* 0x000fe20003800200 */
[----:B------:R-:W-:Y:S01]  /*00b0*/  MOV R28, 0xf0 ;  /* 0x000000f0001c7802 */ /* 0x000fe20000000f00 */
[----:B--2---:R-:W-:-:S10]  /*00c0*/  DADD R12, -RZ, |R8| ;  /* 0x00000000ff0c7229 */ /* 0x004fd40000000508 */
[----:B------:R-:W-:-:S07]  /*00d0*/  IMAD.MOV.U32 R29, RZ, RZ, R13 ;  /* 0x000000ffff1d7224 */ /* 0x000fce00078e000d */
[----:B------:R-:W-:Y:S05]  /*00e0*/  CALL.REL.NOINC `($_Z3psoP8ParticlePdS1_S1_S1_$__internal_accurate_pow) ;  /* 0x0000000800887944 */ /* 0x000fea0003c00000 */
[----:B------:R-:W-:Y:S05]  /*00f0*/  BSYNC.RECONVERGENT B0 ;  /* 0x0000000000007941 */ /* 0x000fea0003800200 */
.L_x_0:
[----:B------:R-:W2:Y:S01]  /*0100*/  LD.E.64 R6, desc[UR4][R4.64+0x8] ;  /* 0x0000080404067980 */ /* 0x000ea2000c101b00 */
[C---:B------:R-:W-:Y:S01]  /*0110*/  DADD R10, R8.reuse, 2 ;  /* 0x40000000080a7429 */ /* 0x040fe20000000000 */
[----:B------:R-:W-:Y:S01]  /*0120*/  BSSY.RECONVERGENT B0, `(.L_x_1) ;  /* 0x000000e000007945 */ /* 0x000fe20003800200 */
[----:B------:R-:W-:-:S06]  /*0130*/  DSETP.NEU.AND P0, PT, R8, RZ, PT ;  /* 0x000000ff0800722a */ /* 0x000fcc0003f0d000 */
[----:B------:R-:W-:Y:S02]  /*0140*/  FSEL R12, R12, RZ, P0 ;  /* 0x000000ff0c0c7208 */ /* 0x000fe40000000000 */
[----:B------:R-:W-:Y:S02]  /*0150*/  LOP3.LUT R10, R11, 0x7ff00000, RZ, 0xc0, !PT ;  /* 0x7ff000000b0a7812 */ /* 0x000fe400078ec0ff */
[----:B------:R-:W-:Y:S02]  /*0160*/  FSEL R13, R16, RZ, P0 ;  /* 0x000000ff100d7208 */ /* 0x000fe40000000000 */
[----:B------:R-:W-:Y:S01]  /*0170*/  ISETP.NE.AND P1, PT, R10, 0x7ff00000, PT ;  /* 0x7ff000000a00780c */ /* 0x000fe20003f25270 */
[----:B--2---:R-:W-:-:S12]  /*0180*/  DADD R28, -RZ, |R6| ;  /* 0x00000000ff1c7229 */ /* 0x004fd80000000506 */
[----:B------:R-:W-:Y:S05]  /*0190*/  @P1 BRA `(.L_x_2) ;  /* 0x0000000000181947 */ /* 0x000fea0003800000 */
[----:B------:R-:W-:-:S14]  /*01a0*/  DSETP.NAN.AND P0, PT, R8, R8, PT ;  /* 0x000000080800722a */ /* 0x000fdc0003f08000 */
[----:B------:R-:W-:Y:S01]  /*01b0*/  @P0 DADD R12, R8, 2 ;  /* 0x40000000080c0429 */ /* 0x000fe20000000000 */
[----:B------:R-:W-:Y:S10]  /*01c0*/  @P0 BRA `(.L_x_2) ;  /* 0x00000000000c0947 */ /* 0x000ff40003800000 */
[----:B------:R-:W-:-:S14]  /*01d0*/  DSETP.NEU.AND P0, PT, |R8|, +INF , PT ;  /* 0x7ff000000800742a */ /* 0x000fdc0003f0d200 */
[----:B------:R-:W-:Y:S02]  /*01e0*/  @!P0 IMAD.MOV.U32 R12, RZ, RZ, 0x0 ;  /* 0x00000000ff0c8424 */ /* 0x000fe400078e00ff */
[----:B------:R-:W-:-:S07]  /*01f0*/  @!P0 IMAD.MOV.U32 R13, RZ, RZ, 0x7ff00000 ;  /* 0x7ff00000ff0d8424 */ /* 0x000fce00078e00ff */
.L_x_2:
[----:B------:R-:W-:Y:S05]  /*0200*/  BSYNC.RECONVERGENT B0 ;  /* 0x0000000000007941 */ /* 0x000fea0003800200 */
.L_x_1:
[----:B------:R-:W-:Y:S01]  /*0210*/  DADD R10, RZ, R12 ;  /* 0x00000000ff0a7229 */ /* 0x000fe2000000000c */
[----:B------:R-:W-:Y:S01]  /*0220*/  BSSY.RECONVERGENT B0, `(.L_x_3) ;  /* 0x0000007000007945 */ /* 0x000fe20003800200 */
[----:B------:R-:W-:Y:S01]  /*0230*/  DSETP.NEU.AND P0, PT, R8, 1, PT ;  /* 0x3ff000000800742a */ /* 0x000fe20003f0d000 */
[----:B------:R-:W-:Y:S01]  /*0240*/  IMAD.MOV.U32 R12, RZ, RZ, R28 ;  /* 0x000000ffff0c7224 */ /* 0x000fe200078e001c */
[----:B------:R-:W-:-:S06]  /*0250*/  MOV R28, 0x290 ;  /* 0x00000290001c7802 */ /* 0x000fcc0000000f00 */
[----:B------:R-:W-:Y:S02]  /*0260*/  FSEL R8, R10, RZ, P0 ;  /* 0x000000ff0a087208 */ /* 0x000fe40000000000 */
[----:B------:R-:W-:-:S07]  /*0270*/  FSEL R9, R11, 1.875, P0 ;  /* 0x3ff000000b097808 */ /* 0x000fce0000000000 */
[----:B------:R-:W-:Y:S05]  /*0280*/  CALL.REL.NOINC `($_Z3psoP8ParticlePdS1_S1_S1_$__internal_accurate_pow) ;  /* 0x0000000800207944 */ /* 0x000fea0003c00000 */
[----:B------:R-:W-:Y:S05]  /*0290*/  BSYNC.RECONVERGENT B0 ;  /* 0x0000000000007941 */ /* 0x000fea0003800200 */
.L_x_3:
[C---:B------:R-:W-:Y:S01]  /*02a0*/  DADD R10, R6.reuse, 2 ;  /* 0x40000000060a7429 */ /* 0x040fe20000000000 */
[----:B------:R-:W-:Y:S01]  /*02b0*/  BSSY.RECONVERGENT B0, `(.L_x_4) ;  /* 0x000000f000007945 */ /* 0x000fe20003800200 */
[----:B------:R-:W-:-:S06]  /*02c0*/  DSETP.NEU.AND P0, PT, R6, RZ, PT ;  /* 0x000000ff0600722a */ /* 0x000fcc0003f0d000 */
[----:B------:R-:W-:Y:S02]  /*02d0*/  FSEL R12, R12, RZ, P0 ;  /* 0x000000ff0c0c7208 */ /* 0x000fe40000000000 */
[----:B------:R-:W-:Y:S02]  /*02e0*/  LOP3.LUT R10, R11, 0x7ff00000, RZ, 0xc0, !PT ;  /* 0x7ff000000b0a7812 */ /* 0x000fe400078ec0ff */
[----:B------:R-:W-:Y:S02]  /*02f0*/  FSEL R13, R16, RZ, P0 ;  /* 0x000000ff100d7208 */ /* 0x000fe40000000000 */
[----:B------:R-:W-:-:S13]  /*0300*/  ISETP.NE.AND P1, PT, R10, 0x7ff00000, PT ;  /* 0x7ff000000a00780c */ /* 0x000fda0003f25270 */
[----:B------:R-:W-:Y:S05]  /*0310*/  @P1 BRA `(.L_x_5) ;  /* 0x0000000000201947 */ /* 0x000fea0003800000 */
[----:B------:R-:W-:-:S14]  /*0320*/  DSETP.NAN.AND P0, PT, R6, R6, PT ;  /* 0x000000060600722a */ /* 0x000fdc0003f08000 */
[----:B------:R-:W-:Y:S05]  /*0330*/  @P0 BRA `(.L_x_6) ;  /* 0x0000000000140947 */ /* 0x000fea0003800000 */
[----:B------:R-:W-:-:S14]  /*0340*/  DSETP.NEU.AND P0, PT, |R6|, +INF , PT ;  /* 0x7ff000000600742a */ /* 0x000fdc0003f0d200 */
[----:B------:R-:W-:Y:S05]  /*0350*/  @P0 BRA `(.L_x_5) ;  /* 0x0000000000100947 */ /* 0x000fea0003800000 */
[----:B------:R-:W-:Y:S02]  /*0360*/  IMAD.MOV.U32 R12, RZ, RZ, 0x0 ;  /* 0x00000000ff0c7424 */ /* 0x000fe400078e00ff */
[----:B------:R-:W-:Y:S01]  /*0370*/  IMAD.MOV.U32 R13, RZ, RZ, 0x7ff00000 ;  /* 0x7ff00000ff0d7424 */ /* 0x000fe200078e00ff */
[----:B------:R-:W-:Y:S06]  /*0380*/  BRA `(.L_x_5) ;  /* 0x0000000000047947 */ /* 0x000fec0003800000 */
.L_x_6:
[----:B------:R-:W-:-:S11]  /*0390*/  DADD R12, R6, 2 ;  /* 0x40000000060c7429 */ /* 0x000fd60000000000 */
.L_x_5:
[----:B------:R-:W-:Y:S05]  /*03a0*/  BSYNC.RECONVERGENT B0 ;  /* 0x0000000000007941 */ /* 0x000fea0003800200 */
.L_x_4:
[----:B------:R-:W2:Y:S01]  /*03b0*/  LD.E.64 R10, desc[UR4][R4.64+0x10] ;  /* 0x00001004040a7980 */ /* 0x000ea2000c101b00 */
[----:B------:R-:W-:Y:S01]  /*03c0*/  DSETP.NEU.AND P0, PT, R6, 1, PT ;  /* 0x3ff000000600742a */ /* 0x000fe20003f0d000 */
[----:B------:R-:W-:Y:S05]  /*03d0*/  BSSY.RECONVERGENT B0, `(.L_x_7) ;  /* 0x0000008000007945 */ /* 0x000fea0003800200 */
[----:B------:R-:W-:Y:S02]  /*03e0*/  FSEL R6, R12, RZ, P0 ;  /* 0x000000ff0c067208 */ /* 0x000fe40000000000 */
[----:B------:R-:W-:-:S06]  /*03f0*/  FSEL R7, R13, 1.875, P0 ;  /* 0x3ff000000d077808 */ /* 0x000fcc0000000000 */
[----:B------:R-:W-:Y:S02]  /*0400*/  DADD R8, R8, R6 ;  /* 0x0000000008087229 */ /* 0x000fe40000000006 */
[----:B--2---:R-:W-:-:S10]  /*0410*/  DADD R28, -RZ, |R10| ;  /* 0x00000000ff1c7229 */ /* 0x004fd4000000050a */
[----:B------:R-:W-:Y:S01]  /*0420*/  IMAD.MOV.U32 R12, RZ, RZ, R28 ;  /* 0x000000ffff0c7224 */ /* 0x000fe200078e001c */
[----:B------:R-:W-:-:S07]  /*0430*/  MOV R28, 0x450 ;  /* 0x00000450001c7802 */ /* 0x000fce0000000f00 */
[----:B------:R-:W-:Y:S05]  /*0440*/  CALL.REL.NOINC `($_Z3psoP8ParticlePdS1_S1_S1_$__internal_accurate_pow) ;  /* 0x0000000400b07944 */ /* 0x000fea0003c00000 */
[----:B------:R-:W-:Y:S05]  /*0450*/  BSYNC.RECONVERGENT B0 ;  /* 0x0000000000007941 */ /* 0x000fea0003800200 */
.L_x_7:
        /* <DEDUP_REMOVED lines=15> */
.L_x_10:
[----:B------:R-:W-:-:S11]  /*0550*/  DADD R12, R10, 2 ;  /* 0x400000000a0c7429 */ /* 0x000fd60000000000 */
.L_x_9:
[----:B------:R-:W-:Y:S05]  /*0560*/  BSYNC.RECONVERGENT B0 ;  /* 0x0000000000007941 */ /* 0x000fea0003800200 */
.L_x_8:
[----:B------:R-:W2:Y:S01]  /*0570*/  LDG.E.64 R6, desc[UR4][R2.64+0x18] ;  /* 0x0000180402067981 */ /* 0x000ea2000c1e1b00 */
[----:B------:R-:W-:-:S06]  /*0580*/  DSETP.NEU.AND P0, PT, R10, 1, PT ;  /* 0x3ff000000a00742a */ /* 0x000fcc0003f0d000 */
[----:B------:R-:W-:Y:S02]  /*0590*/  FSEL R10, R12, RZ, P0 ;  /* 0x000000ff0c0a7208 */ /* 0x000fe40000000000 */
[----:B------:R-:W-:Y:S02]  /*05a0*/  FSEL R11, R13, 1.875, P0 ;  /* 0x3ff000000d0b7808 */ /* 0x000fe40000000000 */
[----:B------:R-:W0:Y:S04]  /*05b0*/  LDC.64 R12, c[0x0][0x390] ;  /* 0x0000e400ff0c7b82 */ /* 0x000e280000000a00 */
[----:B------:R-:W-:-:S07]  /*05c0*/  DADD R16, R8, R10 ;  /* 0x0000000008107229 */ /* 0x000fce000000000a */
[----:B------:R-:W-:Y:S01]  /*05d0*/  STG.E.64 desc[UR4][R2.64+0x20], R16 ;  /* 0x0000201002007986 */ /* 0x000fe2000c101b04 */
[----:B--2---:R-:W-:-:S14]  /*05e0*/  DSETP.GEU.AND P0, PT, R16, R6, PT ;  /* 0x000000061000722a */ /* 0x004fdc0003f0e000 */
[----:B------:R1:W-:Y:S04]  /*05f0*/  @!P0 STG.E.64 desc[UR4][R2.64+0x10], R4 ;  /* 0x0000100402008986 */ /* 0x0003e8000c101b04 */
[----:B------:R-:W-:Y:S04]  /*0600*/  @!P0 STG.E.64 desc[UR4][R2.64+0x18], R16 ;  /* 0x0000181002008986 */ /* 0x000fe8000c101b04 */
[----:B0-----:R-:W2:Y:S02]  /*0610*/  LDG.E.64 R6, desc[UR4][R12.64] ;  /* 0x000000040c067981 */ /* 0x001ea4000c1e1b00 */
[----:B--2---:R-:W-:-:S06]  /*0620*/  DSETP.NEU.AND P0, PT, R6, -1, PT ;  /* 0xbff000000600742a */ /* 0x004fcc0003f0d000 */
[----:B------:R-:W-:-:S14]  /*0630*/  DSETP.GEU.AND P0, PT, R16, R6, P0 ;  /* 0x000000061000722a */ /* 0x000fdc000070e000 */
[----:B------:R-:W2:Y:S01]  /*0640*/  @!P0 LD.E.64 R8, desc[UR4][R4.64] ;  /* 0x0000000404088980 */ /* 0x000ea2000c101b00 */
[----:B------:R-:W2:Y:S03]  /*0650*/  LDC.64 R6, c[0x0][0x388] ;  /* 0x0000e200ff067b82 */ /* 0x000ea60000000a00 */
[----:B--2---:R0:W-:Y:S04]  /*0660*/  @!P0 STG.E.64 desc[UR4][R6.64], R8 ;  /* 0x0000000806008986 */ /* 0x0041e8000c101b04 */
[----:B------:R-:W2:Y:S04]  /*0670*/  @!P0 LDG.E.64 R10, desc[UR4][R2.64] ;  /* 0x00000004020a8981 */ /* 0x000ea8000c1e1b00 */
[----:B--2---:R-:W2:Y:S04]  /*0680*/  @!P0 LD.E.64 R10, desc[UR4][R10.64+0x8] ;  /* 0x000008040a0a8980 */ /* 0x004ea8000c101b00 */
[----:B--2---:R-:W-:Y:S04]  /*0690*/  @!P0 STG.E.64 desc[UR4][R6.64+0x8], R10 ;  /* 0x0000080a06008986 */ /* 0x004fe8000c101b04 */
[----:B------:R-:W2:Y:S04]  /*06a0*/  @!P0 LDG.E.64 R14, desc[UR4][R2.64+0x20] ;  /* 0x00002004020e8981 */ /* 0x000ea8000c1e1b00 */
[----:B--2---:R2:W-:Y:S04]  /*06b0*/  @!P0 STG.E.64 desc[UR4][R12.64], R14 ;  /* 0x0000000e0c008986 */ /* 0x0045e8000c101b04 */
[----:B-1----:R-:W3:Y:S04]  /*06c0*/  @!P0 LDG.E.64 R4, desc[UR4][R2.64] ;  /* 0x0000000402048981 */ /* 0x002ee8000c1e1b00 */
[----:B------:R-:W4:Y:S01]  /*06d0*/  LDG.E.64 R18, desc[UR4][R2.64+0x8] ;  /* 0x0000080402127981 */ /* 0x000f22000c1e1b00 */
[----:B0-----:R-:W0:Y:S08]  /*06e0*/  LDC.64 R8, c[0x0][0x398] ;  /* 0x0000e600ff087b82 */ /* 0x001e300000000a00 */
[----:B--2---:R-:W1:Y:S01]  /*06f0*/  LDC.64 R12, c[0x0][0x3a0] ;  /* 0x0000e800ff0c7b82 */ /* 0x004e620000000a00 */
[----:B---3--:R-:W2:Y:S04]  /*0700*/  LD.E.64 R16, desc[UR4][R4.64] ;  /* 0x0000000404107980 */ /* 0x008ea8000c101b00 */
[----:B----4-:R-:W2:Y:S02]  /*0710*/  LD.E.64 R18, desc[UR4][R18.64] ;  /* 0x0000000412127980 */ /* 0x010ea4000c101b00 */
[----:B--2---:R-:W-:-:S07]  /*0720*/  DADD R16, R16, R18 ;  /* 0x0000000010107229 */ /* 0x004fce0000000012 */
[----:B------:R-:W-:Y:S04]  /*0730*/  ST.E.64 desc[UR4][R4.64], R16 ;  /* 0x0000001004007985 */ /* 0x000fe8000c101b04 */
[----:B------:R-:W2:Y:S04]  /*0740*/  LDG.E.64 R22, desc[UR4][R2.64] ;  /* 0x0000000402167981 */ /* 0x000ea8000c1e1b00 */
[----:B0-----:R-:W3:Y:S04]  /*0750*/  LDG.E.64 R20, desc[UR4][R8.64+0x8] ;  /* 0x0000080408147981 */ /* 0x001ee8000c1e1b00 */
[----:B--2---:R-:W3:Y:S02]  /*0760*/  LD.E.64 R10, desc[UR4][R22.64] ;  /* 0x00000004160a7980 */ /* 0x004ee4000c101b00 */
[----:B---3--:R-:W-:-:S14]  /*0770*/  DSETP.GT.AND P0, PT, R10, R20, PT ;  /* 0x000000140a00722a */ /* 0x008fdc0003f04000 */
[----:B------:R0:W-:Y:S04]  /*0780*/  @P0 ST.E.64 desc[UR4][R22.64], R20 ;  /* 0x0000001416000985 */ /* 0x0001e8000c101b04 */
[----:B------:R-:W2:Y:S04]  /*0790*/  LDG.E.64 R14, desc[UR4][R8.64] ;  /* 0x00000004080e7981 */ /* 0x000ea8000c1e1b00 */
[----:B0-----:R-:W3:Y:S04]  /*07a0*/  @P0 LDG.E.64 R22, desc[UR4][R2.64] ;  /* 0x0000000402160981 */ /* 0x001ee8000c1e1b00 */
[----:B---3--:R-:W2:Y:S02]  /*07b0*/  @P0 LD.E.64 R10, desc[UR4][R22.64] ;  /* 0x00000004160a0980 */ /* 0x008ea4000c101b00 */
[----:B--2---:R-:W-:-:S14]  /*07c0*/  DSETP.GEU.AND P0, PT, R10, R14, PT ;  /* 0x0000000e0a00722a */ /* 0x004fdc0003f0e000 */
[----:B------:R0:W-:Y:S04]  /*07d0*/  @!P0 ST.E.64 desc[UR4][R22.64], R14 ;  /* 0x0000000e16008985 */ /* 0x0001e8000c101b04 */
[----:B------:R-:W2:Y:S04]  /*07e0*/  @!P0 LDG.E.64 R16, desc[UR4][R2.64] ;  /* 0x0000000402108981 */ /* 0x000ea8000c1e1b00 */
[----:B------:R-:W3:Y:S04]  /*07f0*/  LDG.E.64 R24, desc[UR4][R2.64+0x10] ;  /* 0x0000100402187981 */ /* 0x000ee8000c1e1b00 */
[----:B------:R-:W4:Y:S01]  /*0800*/  LDG.E.64 R4, desc[UR4][R2.64+0x8] ;  /* 0x0000080402047981 */ /* 0x000f22000c1e1b00 */
[----:B-1----:R-:W-:-:S03]  /*0810*/  IMAD.WIDE R12, R0, 0x8, R12 ;  /* 0x00000008000c7825 */ /* 0x002fc600078e020c */
[----:B------:R-:W5:Y:S04]  /*0820*/  LDG.E.64 R20, desc[UR4][R6.64] ;  /* 0x0000000406147981 */ /* 0x000f68000c1e1b00 */
[----:B------:R-:W5:Y:S04]  /*0830*/  LDG.E.64 R18, desc[UR4][R12.64] ;  /* 0x000000040c127981 */ /* 0x000f68000c1e1b00 */
[----:B--2---:R-:W0:Y:S04]  /*0840*/  @!P0 LD.E.64 R10, desc[UR4][R16.64] ;  /* 0x00000004100a8980 */ /* 0x004e28000c101b00 */
[----:B---3--:R-:W0:Y:S04]  /*0850*/  LD.E.64 R24, desc[UR4][R24.64] ;  /* 0x0000000418187980 */ /* 0x008e28000c101b00 */
[----:B----4-:R-:W2:Y:S01]  /*0860*/  LD.E.64 R26, desc[UR4][R4.64] ;  /* 0x00000004041a7980 */ /* 0x010ea2000c101b00 */
[----:B------:R-:W-:Y:S01]  /*0870*/  UMOV UR6, 0xcccccccd ;  /* 0xcccccccd00067882 */ /* 0x000fe20000000000 */
[----:B------:R-:W-:Y:S01]  /*0880*/  UMOV UR7, 0x3feccccc ;  /* 0x3feccccc00077882 */ /* 0x000fe20000000000 */
[----:B0-----:R-:W-:-:S02]  /*0890*/  DADD R14, R24, -R10 ;  /* 0x00000000180e7229 */ /* 0x001fc4000000080a */
[----:B--2---:R-:W-:Y:S02]  /*08a0*/  DMUL R26, R26, UR6 ;  /* 0x000000061a1a7c28 */ /* 0x004fe40008000000 */
[----:B-----5:R-:W-:Y:S02]  /*08b0*/  DADD R20, R20, -R10 ;  /* 0x0000000014147229 */ /* 0x020fe4000000080a */
[----:B------:R-:W-:-:S04]  /*08c0*/  DADD R10, R18, R18 ;  /* 0x00000000120a7229 */ /* 0x000fc80000000012 */
[----:B------:R-:W-:-:S08]  /*08d0*/  DFMA R14, R18, R14, R26 ;  /* 0x0000000e120e722b */ /* 0x000fd0000000001a */
[----:B------:R-:W-:-:S07]  /*08e0*/  DFMA R14, R10, R20, R14 ;  /* 0x000000140a0e722b */ /* 0x000fce000000000e */
[----:B------:R0:W-:Y:S04]  /*08f0*/  ST.E.64 desc[UR4][R4.64], R14 ;  /* 0x0000000e04007985 */ /* 0x0001e8000c101b04 */
[----:B------:R-:W2:Y:S04]  /*0900*/  LDG.E.64 R18, desc[UR4][R2.64+0x8] ;  /* 0x0000080402127981 */ /* 0x000ea8000c1e1b00 */
[----:B------:R-:W3:Y:S04]  /*0910*/  LDG.E.64 R16, desc[UR4][R2.64] ;  /* 0x0000000402107981 */ /* 0x000ee8000c1e1b00 */
[----:B--2---:R-:W2:Y:S04]  /*0920*/  LD.E.64 R18, desc[UR4][R18.64+0x8] ;  /* 0x0000080412127980 */ /* 0x004ea8000c101b00 */
[----:B---3--:R-:W2:Y:S02]  /*0930*/  LD.E.64 R10, desc[UR4][R16.64+0x8] ;  /* 0x00000804100a7980 */ /* 0x008ea4000c101b00 */
[----:B--2---:R-:W-:-:S07]  /*0940*/  DADD R20, R10, R18 ;  /* 0x000000000a147229 */ /* 0x004fce0000000012 */
[----:B------:R-:W-:Y:S04]  /*0950*/  ST.E.64 desc[UR4][R16.64+0x8], R20 ;  /* 0x0000081410007985 */ /* 0x000fe8000c101b04 */
[----:B------:R-:W2:Y:S04]  /*0960*/  LDG.E.64 R24, desc[UR4][R2.64] ;  /* 0x0000000402187981 */ /* 0x000ea8000c1e1b00 */
[----:B------:R-:W3:Y:S04]  /*0970*/  LDG.E.64 R22, desc[UR4][R8.64+0x18] ;  /* 0x0000180408167981 */ /* 0x000ee8000c1e1b00 */
[----:B--2---:R-:W3:Y:S02]  /*0980*/  LD.E.64 R10, desc[UR4][R24.64+0x8] ;  /* 0x00000804180a7980 */ /* 0x004ee4000c101b00 */
[----:B---3--:R-:W-:-:S14]  /*0990*/  DSETP.GT.AND P0, PT, R10, R22, PT ;  /* 0x000000160a00722a */ /* 0x008fdc0003f04000 */
[----:B------:R1:W-:Y:S04]  /*09a0*/  @P0 ST.E.64 desc[UR4][R24.64+0x8], R22 ;  /* 0x0000081618000985 */ /* 0x0003e8000c101b04 */
[----:B0-----:R-:W2:Y:S04]  /*09b0*/  LDG.E.64 R14, desc[UR4][R8.64+0x10] ;  /* 0x00001004080e7981 */ /* 0x001ea8000c1e1b00 */
[----:B-1----:R-:W3:Y:S04]  /*09c0*/  @P0 LDG.E.64 R24, desc[UR4][R2.64] ;  /* 0x0000000402180981 */ /* 0x002ee8000c1e1b00 */
[----:B---3--:R-:W2:Y:S02]  /*09d0*/  @P0 LD.E.64 R10, desc[UR4][R24.64+0x8] ;  /* 0x00000804180a0980 */ /* 0x008ea4000c101b00 */
[----:B--2---:R-:W-:-:S14]  /*09e0*/  DSETP.GEU.AND P0, PT, R10, R14, PT ;  /* 0x0000000e0a00722a */ /* 0x004fdc0003f0e000 */
[----:B------:R-:W-:Y:S04]  /*09f0*/  @!P0 ST.E.64 desc[UR4][R24.64+0x8], R14 ;  /* 0x0000080e18008985 */ /* 0x000fe8000c101b04 */
[----:B------:R-:W2:Y:S04]  /*0a00*/  @!P0 LDG.E.64 R16, desc[UR4][R2.64] ;  /* 0x0000000402108981 */ /* 0x000ea8000c1e1b00 */
[----:B------:R-:W3:Y:S04]  /*0a10*/  LDG.E.64 R20, desc[UR4][R2.64+0x10] ;  /* 0x0000100402147981 */ /* 0x000ee8000c1e1b00 */
[----:B------:R-:W4:Y:S04]  /*0a20*/  LDG.E.64 R4, desc[UR4][R2.64+0x8] ;  /* 0x0000080402047981 */ /* 0x000f28000c1e1b00 */
[----:B------:R-:W5:Y:S04]  /*0a30*/  LDG.E.64 R6, desc[UR4][R6.64+0x8] ;  /* 0x0000080406067981 */ /* 0x000f68000c1e1b00 */
[----:B------:R-:W5:Y:S04]  /*0a40*/  LDG.E.64 R18, desc[UR4][R12.64+0x8] ;  /* 0x000008040c127981 */ /* 0x000f68000c1e1b00 */
[----:B------:R-:W5:Y:S04]  /*0a50*/  LDG.E.64 R8, desc[UR4][R12.64] ;  /* 0x000000040c087981 */ /* 0x000f68000c1e1b00 */
[----:B--2---:R-:W2:Y:S04]  /*0a60*/  @!P0 LD.E.64 R10, desc[UR4][R16.64+0x8] ;  /* 0x00000804100a8980 */ /* 0x004ea8000c101b00 */
[----:B---3--:R-:W2:Y:S04]  /*0a70*/  LD.E.64 R20, desc[UR4][R20.64+0x8] ;  /* 0x0000080414147980 */ /* 0x008ea8000c101b00 */
[----:B----4-:R-:W3:Y:S01]  /*0a80*/  LD.E.64 R26, desc[UR4][R4.64+0x8] ;  /* 0x00000804041a7980 */ /* 0x010ee2000c101b00 */
[----:B-----5:R-:W-:-:S02]  /*0a90*/  DADD R18, R18, R18 ;  /* 0x0000000012127229 */ /* 0x020fc40000000012 */
[--C-:B--2---:R-:W-:Y:S02]  /*0aa0*/  DADD R22, R20, -R10.reuse ;  /* 0x0000000014167229 */ /* 0x104fe4000000080a */
[----:B---3--:R-:W-:Y:S02]  /*0ab0*/  DMUL R26, R26, UR6 ;  /* 0x000000061a1a7c28 */ /* 0x008fe40008000000 */
[----:B------:R-:W-:-:S06]  /*0ac0*/  DADD R10, R6, -R10 ;  /* 0x00000000060a7229 */ /* 0x000fcc000000080a */
[----:B------:R-:W-:-:S08]  /*0ad0*/  DFMA R8, R8, R22, R26 ;  /* 0x000000160808722b */ /* 0x000fd0000000001a */
[----:B------:R-:W-:-:S07]  /*0ae0*/  DFMA R8, R18, R10, R8 ;  /* 0x0000000a1208722b */ /* 0x000fce0000000008 */
[----:B------:R-:W-:Y:S01]  /*0af0*/  ST.E.64 desc[UR4][R4.64+0x8], R8 ;  /* 0x0000080804007985 */ /* 0x000fe2000c101b04 */
[----:B------:R-:W-:Y:S05]  /*0b00*/  EXIT ;  /* 0x000000000000794d */ /* 0x000fea0003800000 */
        .type           $_Z3psoP8ParticlePdS1_S1_S1_$__internal_accurate_pow,@function
        .size           $_Z3psoP8ParticlePdS1_S1_S1_$__internal_accurate_pow,(.L_x_26 - $_Z3psoP8ParticlePdS1_S1_S1_$__internal_accurate_pow)
$_Z3psoP8ParticlePdS1_S1_S1_$__internal_accurate_pow:
[----:B------:R-:W-:Y:S01]  /*0b10*/  ISETP.GT.U32.AND P0, PT, R29, 0xfffff, PT ;  /* 0x000fffff1d00780c */ /* 0x000fe20003f04070 */
[--C-:B------:R-:W-:Y:S01]  /*0b20*/  IMAD.MOV.U32 R13, RZ, RZ, R29.reuse ;  /* 0x000000ffff0d7224 */ /* 0x100fe200078e001d */
[----:B------:R-:W-:Y:S01]  /*0b30*/  UMOV UR6, 0x7d2cafe2 ;  /* 0x7d2cafe200067882 */ /* 0x000fe20000000000 */
[----:B------:R-:W-:Y:S01]  /*0b40*/  IMAD.MOV.U32 R18, RZ, RZ, RZ ;  /* 0x000000ffff127224 */ /* 0x000fe200078e00ff */
[----:B------:R-:W-:Y:S01]  /*0b50*/  UMOV UR7, 0x3eb0f5ff ;  /* 0x3eb0f5ff00077882 */ /* 0x000fe20000000000 */
[----:B------:R-:W-:Y:S01]  /*0b60*/  IMAD.MOV.U32 R16, RZ, RZ, 0x41ad3b5a ;  /* 0x41ad3b5aff107424 */ /* 0x000fe200078e00ff */
[----:B------:R-:W-:Y:S01]  /*0b70*/  SHF.R.U32.HI R29, RZ, 0x14, R29 ;  /* 0x00000014ff1d7819 */ /* 0x000fe2000001161d */
[----:B------:R-:W-:Y:S01]  /*0b80*/  IMAD.MOV.U32 R17, RZ, RZ, 0x3ed0f5d2 ;  /* 0x3ed0f5d2ff117424 */ /* 0x000fe200078e00ff */
[----:B------:R-:W-:Y:S01]  /*0b90*/  UMOV UR8, 0x3b39803f ;  /* 0x3b39803f00087882 */ /* 0x000fe20000000000 */
[----:B------:R-:W-:-:S04]  /*0ba0*/  UMOV UR9, 0x3c7abc9e ;  /* 0x3c7abc9e00097882 */ /* 0x000fc80000000000 */
[----:B------:R-:W-:-:S10]  /*0bb0*/  @!P0 DMUL R24, R12, 1.80143985094819840000e+16 ;  /* 0x435000000c188828 */ /* 0x000fd40000000000 */
[----:B------:R-:W-:Y:S01]  /*0bc0*/  @!P0 IMAD.MOV.U32 R13, RZ, RZ, R25 ;  /* 0x000000ffff0d8224 */ /* 0x000fe200078e0019 */
[----:B------:R-:W-:Y:S01]  /*0bd0*/  @!P0 LEA.HI R29, R25, 0xffffffca, RZ, 0xc ;  /* 0xffffffca191d8811 */ /* 0x000fe200078f60ff */
[----:B------:R-:W-:-:S03]  /*0be0*/  @!P0 IMAD.MOV.U32 R12, RZ, RZ, R24 ;  /* 0x000000ffff0c8224 */ /* 0x000fc600078e0018 */
[----:B------:R-:W-:Y:S01]  /*0bf0*/  LOP3.LUT R13, R13, 0x800fffff, RZ, 0xc0, !PT ;  /* 0x800fffff0d0d7812 */ /* 0x000fe200078ec0ff */
[----:B------:R-:W-:-:S03]  /*0c00*/  IMAD.MOV.U32 R14, RZ, RZ, R12 ;  /* 0x000000ffff0e7224 */ /* 0x000fc600078e000c */
[----:B------:R-:W-:-:S04]  /*0c10*/  LOP3.LUT R15, R13, 0x3ff00000, RZ, 0xfc, !PT ;  /* 0x3ff000000d0f7812 */ /* 0x000fc800078efcff */
[----:B------:R-:W-:-:S13]  /*0c20*/  ISETP.GE.U32.AND P1, PT, R15, 0x3ff6a09f, PT ;  /* 0x3ff6a09f0f00780c */ /* 0x000fda0003f26070 */
[----:B------:R-:W-:-:S04]  /*0c30*/  @P1 VIADD R13, R15, 0xfff00000 ;  /* 0xfff000000f0d1836 */ /* 0x000fc80000000000 */
[----:B------:R-:W-:-:S06]  /*0c40*/  @P1 IMAD.MOV.U32 R15, RZ, RZ, R13 ;  /* 0x000000ffff0f1224 */ /* 0x000fcc00078e000d */
[C---:B------:R-:W-:Y:S02]  /*0c50*/  DADD R20, R14.reuse, 1 ;  /* 0x3ff000000e147429 */ /* 0x040fe40000000000 */
[----:B------:R-:W-:-:S04]  /*0c60*/  DADD R14, R14, -1 ;  /* 0xbff000000e0e7429 */ /* 0x000fc80000000000 */
[----:B------:R-:W0:Y:S02]  /*0c70*/  MUFU.RCP64H R19, R21 ;  /* 0x0000001500137308 */ /* 0x000e240000001800 */
[----:B0-----:R-:W-:-:S08]  /*0c80*/  DFMA R12, -R20, R18, 1 ;  /* 0x3ff00000140c742b */ /* 0x001fd00000000112 */
[----:B------:R-:W-:-:S08]  /*0c90*/  DFMA R12, R12, R12, R12 ;  /* 0x0000000c0c0c722b */ /* 0x000fd0000000000c */
[----:B------:R-:W-:-:S08]  /*0ca0*/  DFMA R18, R18, R12, R18 ;  /* 0x0000000c1212722b */ /* 0x000fd00000000012 */
[----:B------:R-:W-:-:S08]  /*0cb0*/  DMUL R12, R14, R18 ;  /* 0x000000120e0c7228 */ /* 0x000fd00000000000 */
[----:B------:R-:W-:-:S08]  /*0cc0*/  DFMA R12, R14, R18, R12 ;  /* 0x000000120e0c722b */ /* 0x000fd0000000000c */
[----:B------:R-:W-:-:S08]  /*0cd0*/  DMUL R26, R12, R12 ;  /* 0x0000000c0c1a7228 */ /* 0x000fd00000000000 */
[----:B------:R-:W-:Y:S01]  /*0ce0*/  DFMA R16, R26, UR6, R16 ;  /* 0x000000061a107c2b */ /* 0x000fe20008000010 */
[----:B------:R-:W-:Y:S01]  /*0cf0*/  UMOV UR6, 0x75488a3f ;  /* 0x75488a3f00067882 */ /* 0x000fe20000000000 */
[----:B------:R-:W-:-:S06]  /*0d00*/  UMOV UR7, 0x3ef3b20a ;  /* 0x3ef3b20a00077882 */ /* 0x000fcc0000000000 */
[----:B------:R-:W-:Y:S01]  /*0d10*/  DFMA R22, R26, R16, UR6 ;  /* 0x000000061a167e2b */ /* 0x000fe20008000010 */
[----:B------:R-:W-:Y:S01]  /*0d20*/  UMOV UR6, 0xe4faecd5 ;  /* 0xe4faecd500067882 */ /* 0x000fe20000000000 */
[----:B------:R-:W-:Y:S01]  /*0d30*/  UMOV UR7, 0x3f1745cd ;  /* 0x3f1745cd00077882 */ /* 0x000fe20000000000 */
[----:B------:R-:W-:-:S05]  /*0d40*/  DADD R16, R14, -R12 ;  /* 0x000000000e107229 */ /* 0x000fca000000080c */
[----:B------:R-:W-:Y:S01]  /*0d50*/  DFMA R22, R26, R22, UR6 ;  /* 0x000000061a167e2b */ /* 0x000fe20008000016 */
[----:B------:R-:W-:Y:S01]  /*0d60*/  UMOV UR6, 0x258a578b ;  /* 0x258a578b00067882 */ /* 0x000fe20000000000 */
[----:B------:R-:W-:Y:S01]  /*0d70*/  UMOV UR7, 0x3f3c71c7 ;  /* 0x3f3c71c700077882 */ /* 0x000fe20000000000 */
[----:B------:R-:W-:-:S05]  /*0d80*/  DADD R16, R16, R16 ;  /* 0x0000000010107229 */ /* 0x000fca0000000010 */
[----:B------:R-:W-:Y:S01]  /*0d90*/  DFMA R22, R26, R22, UR6 ;  /* 0x000000061a167e2b */ /* 0x000fe20008000016 */
[----:B------:R-:W-:Y:S01]  /*0da0*/  UMOV UR6, 0x9242b910 ;  /* 0x9242b91000067882 */ /* 0x000fe20000000000 */
[----:B------:R-:W-:Y:S01]  /*0db0*/  UMOV UR7, 0x3f624924 ;  /* 0x3f62492400077882 */ /* 0x000fe20000000000 */
[----:B------:R-:W-:-:S05]  /*0dc0*/  DFMA R16, R14, -R12, R16 ;  /* 0x8000000c0e10722b */ /* 0x000fca0000000010 */
[----:B------:R-:W-:Y:S01]  /*0dd0*/  DFMA R22, R26, R22, UR6 ;  /* 0x000000061a167e2b */ /* 0x000fe20008000016 */
[----:B------:R-:W-:Y:S01]  /*0de0*/  UMOV UR6, 0x99999dfb ;  /* 0x99999dfb00067882 */ /* 0x000fe20000000000 */
[----:B------:R-:W-:Y:S01]  /*0df0*/  UMOV UR7, 0x3f899999 ;  /* 0x3f89999900077882 */ /* 0x000fe20000000000 */
[----:B------:R-:W-:Y:S02]  /*0e00*/  DMUL R16, R18, R16 ;  /* 0x0000001012107228 */ /* 0x000fe40000000000 */
[----:B------:R-:W-:-:S03]  /*0e10*/  DMUL R18, R12, R12 ;  /* 0x0000000c0c127228 */ /* 0x000fc60000000000 */
[----:B------:R-:W-:Y:S01]  /*0e20*/  DFMA R22, R26, R22, UR6 ;  /* 0x000000061a167e2b */ /* 0x000fe20008000016 */
[----:B------:R-:W-:Y:S01]  /*0e30*/  UMOV UR6, 0x55555555 ;  /* 0x5555555500067882 */ /* 0x000fe20000000000 */
[----:B------:R-:W-:-:S03]  /*0e40*/  UMOV UR7, 0x3fb55555 ;  /* 0x3fb5555500077882 */ /* 0x000fc60000000000 */
[----:B------:R-:W-:Y:S02]  /*0e50*/  VIADD R25, R17, 0x100000 ;  /* 0x0010000011197836 */ /* 0x000fe40000000000 */
[----:B------:R-:W-:Y:S01]  /*0e60*/  IMAD.MOV.U32 R24, RZ, RZ, R16 ;  /* 0x000000ffff187224 */ /* 0x000fe200078e0010 */
[----:B------:R-:W-:-:S08]  /*0e70*/  DFMA R14, R26, R22, UR6 ;  /* 0x000000061a0e7e2b */ /* 0x000fd00008000016 */
[----:B------:R-:W-:Y:S01]  /*0e80*/  DADD R20, -R14, UR6 ;  /* 0x000000060e147e29 */ /* 0x000fe20008000100 */
[----:B------:R-:W-:Y:S01]  /*0e90*/  UMOV UR6, 0xb9e7b0 ;  /* 0x00b9e7b000067882 */ /* 0x000fe20000000000 */
[----:B------:R-:W-:-:S06]  /*0ea0*/  UMOV UR7, 0x3c46a4cb ;  /* 0x3c46a4cb00077882 */ /* 0x000fcc0000000000 */
[----:B------:R-:W-:Y:S02]  /*0eb0*/  DFMA R20, R26, R22, R20 ;  /* 0x000000161a14722b */ /* 0x000fe40000000014 */
[C---:B------:R-:W-:Y:S02]  /*0ec0*/  DFMA R22, R12.reuse, R12, -R18 ;  /* 0x0000000c0c16722b */ /* 0x040fe40000000812 */
[----:B------:R-:W-:-:S06]  /*0ed0*/  DMUL R26, R12, R18 ;  /* 0x000000120c1a7228 */ /* 0x000fcc0000000000 */
[----:B------:R-:W-:Y:S02]  /*0ee0*/  DFMA R22, R12, R24, R22 ;  /* 0x000000180c16722b */ /* 0x000fe40000000016 */
[----:B------:R-:W-:Y:S01]  /*0ef0*/  DADD R24, R20, -UR6 ;  /* 0x8000000614187e29 */ /* 0x000fe20008000000 */
[----:B------:R-:W-:Y:S01]  /*0f00*/  UMOV UR6, 0x80000000 ;  /* 0x8000000000067882 */ /* 0x000fe20000000000 */
[----:B------:R-:W-:Y:S01]  /*0f10*/  DFMA R20, R12, R18, -R26 ;  /* 0x000000120c14722b */ /* 0x000fe2000000081a */
[----:B------:R-:W-:-:S07]  /*0f20*/  UMOV UR7, 0x43300000 ;  /* 0x4330000000077882 */ /* 0x000fce0000000000 */
[----:B------:R-:W-:Y:S02]  /*0f30*/  DFMA R20, R16, R18, R20 ;  /* 0x000000121014722b */ /* 0x000fe40000000014 */
[----:B------:R-:W-:-:S06]  /*0f40*/  DADD R18, R14, R24 ;  /* 0x000000000e127229 */ /* 0x000fcc0000000018 */
[----:B------:R-:W-:Y:S02]  /*0f50*/  DFMA R20, R12, R22, R20 ;  /* 0x000000160c14722b */ /* 0x000fe40000000014 */
[----:B------:R-:W-:Y:S02]  /*0f60*/  DADD R22, R14, -R18 ;  /* 0x000000000e167229 */ /* 0x000fe40000000812 */
[----:B------:R-:W-:-:S06]  /*0f70*/  DMUL R14, R18, R26 ;  /* 0x0000001a120e7228 */ /* 0x000fcc0000000000 */
[----:B------:R-:W-:Y:S02]  /*0f80*/  DADD R24, R24, R22 ;  /* 0x0000000018187229 */ /* 0x000fe40000000016 */
[----:B------:R-:W-:-:S08]  /*0f90*/  DFMA R22, R18, R26, -R14 ;  /* 0x0000001a1216722b */ /* 0x000fd0000000080e */
[----:B------:R-:W-:-:S08]  /*0fa0*/  DFMA R20, R18, R20, R22 ;  /* 0x000000141214722b */ /* 0x000fd00000000016 */
[----:B------:R-:W-:-:S08]  /*0fb0*/  DFMA R24, R24, R26, R20 ;  /* 0x0000001a1818722b */ /* 0x000fd00000000014 */
[----:B------:R-:W-:-:S08]  /*0fc0*/  DADD R20, R14, R24 ;  /* 0x000000000e147229 */ /* 0x000fd00000000018 */
[--C-:B------:R-:W-:Y:S02]  /*0fd0*/  DADD R18, R12, R20.reuse ;  /* 0x000000000c127229 */ /* 0x100fe40000000014 */
[----:B------:R-:W-:-:S06]  /*0fe0*/  DADD R14, R14, -R20 ;  /* 0x000000000e0e7229 */ /* 0x000fcc0000000814 */
[----:B------:R-:W-:Y:S02]  /*0ff0*/  DADD R12, R12, -R18 ;  /* 0x000000000c0c7229 */ /* 0x000fe40000000812 */
[----:B------:R-:W-:-:S06]  /*1000*/  DADD R14, R24, R14 ;  /* 0x00000000180e7229 */ /* 0x000fcc000000000e */
[----:B------:R-:W-:-:S08]  /*1010*/  DADD R12, R20, R12 ;  /* 0x00000000140c7229 */ /* 0x000fd0000000000c */
[----:B------:R-:W-:Y:S01]  /*1020*/  DADD R12, R14, R12 ;  /* 0x000000000e0c7229 */ /* 0x000fe2000000000c */
[C---:B------:R-:W-:Y:S02]  /*1030*/  VIADD R14, R29.reuse, 0xfffffc01 ;  /* 0xfffffc011d0e7836 */ /* 0x040fe40000000000 */
[----:B------:R-:W-:Y:S02]  /*1040*/  @P1 VIADD R14, R29, 0xfffffc02 ;  /* 0xfffffc021d0e1836 */ /* 0x000fe40000000000 */
[----:B------:R-:W-:-:S03]  /*1050*/  IMAD.MOV.U32 R15, RZ, RZ, 0x43300000 ;  /* 0x43300000ff0f7424 */ /* 0x000fc600078e00ff */
[----:B------:R-:W-:Y:S01]  /*1060*/  DADD R20, R16, R12 ;  /* 0x0000000010147229 */ /* 0x000fe2000000000c */
[----:B------:R-:W-:-:S06]  /*1070*/  LOP3.LUT R14, R14, 0x80000000, RZ, 0x3c, !PT ;  /* 0x800000000e0e7812 */ /* 0x000fcc00078e3cff */
[----:B------:R-:W-:Y:S01]  /*1080*/  DADD R14, R14, -UR6 ;  /* 0x800000060e0e7e29 */ /* 0x000fe20008000000 */
[----:B------:R-:W-:Y:S01]  /*1090*/  UMOV UR6, 0xfefa39ef ;  /* 0xfefa39ef00067882 */ /* 0x000fe20000000000 */
[----:B------:R-:W-:Y:S01]  /*10a0*/  DADD R16, R18, R20 ;  /* 0x0000000012107229 */ /* 0x000fe20000000014 */
[----:B------:R-:W-:-:S07]  /*10b0*/  UMOV UR7, 0x3fe62e42 ;  /* 0x3fe62e4200077882 */ /* 0x000fce0000000000 */
[--C-:B------:R-:W-:Y:S02]  /*10c0*/  DFMA R12, R14, UR6, R16.reuse ;  /* 0x000000060e0c7c2b */ /* 0x100fe40008000010 */
[----:B------:R-:W-:-:S06]  /*10d0*/  DADD R22, R18, -R16 ;  /* 0x0000000012167229 */ /* 0x000fcc0000000810 */
[----:B------:R-:W-:Y:S02]  /*10e0*/  DFMA R18, R14, -UR6, R12 ;  /* 0x800000060e127c2b */ /* 0x000fe4000800000c */
[----:B------:R-:W-:-:S06]  /*10f0*/  DADD R22, R20, R22 ;  /* 0x0000000014167229 */ /* 0x000fcc0000000016 */
[----:B------:R-:W-:-:S08]  /*1100*/  DADD R18, -R16, R18 ;  /* 0x0000000010127229 */ /* 0x000fd00000000112 */
[----:B------:R-:W-:-:S08]  /*1110*/  DADD R18, R22, -R18 ;  /* 0x0000000016127229 */ /* 0x000fd00000000812 */
[----:B------:R-:W-:-:S08]  /*1120*/  DFMA R18, R14, UR8, R18 ;  /* 0x000000080e127c2b */ /* 0x000fd00008000012 */
[----:B------:R-:W-:-:S08]  /*1130*/  DADD R14, R12, R18 ;  /* 0x000000000c0e7229 */ /* 0x000fd00000000012 */
[----:B------:R-:W-:Y:S02]  /*1140*/  DADD R12, R12, -R14 ;  /* 0x000000000c0c7229 */ /* 0x000fe4000000080e */
[----:B------:R-:W-:-:S06]  /*1150*/  DMUL R22, R14, 2 ;  /* 0x400000000e167828 */ /* 0x000fcc0000000000 */
[----:B------:R-:W-:Y:S02]  /*1160*/  DADD R12, R18, R12 ;  /* 0x00000000120c7229 */ /* 0x000fe4000000000c */
[----:B------:R-:W-:-:S08]  /*1170*/  DFMA R16, R14, 2, -R22 ;  /* 0x400000000e10782b */ /* 0x000fd00000000816 */
[----:B------:R-:W-:Y:S01]  /*1180*/  DFMA R16, R12, 2, R16 ;  /* 0x400000000c10782b */ /* 0x000fe20000000010 */
[----:B------:R-:W-:Y:S02]  /*1190*/  IMAD.MOV.U32 R12, RZ, RZ, 0x652b82fe ;  /* 0x652b82feff0c7424 */ /* 0x000fe400078e00ff */
[----:B------:R-:W-:-:S05]  /*11a0*/  IMAD.MOV.U32 R13, RZ, RZ, 0x3ff71547 ;  /* 0x3ff71547ff0d7424 */ /* 0x000fca00078e00ff */
[----:B------:R-:W-:-:S08]  /*11b0*/  DADD R14, R22, R16 ;  /* 0x00000000160e7229 */ /* 0x000fd00000000010 */
[----:B------:R-:W-:Y:S02]  /*11c0*/  DFMA R12, R14, R12, 6.75539944105574400000e+15 ;  /* 0x433800000e0c742b */ /* 0x000fe4000000000c */
[----:B------:R-:W-:-:S06]  /*11d0*/  FSETP.GEU.AND P0, PT, |R15|, 4.1917929649353027344, PT ;  /* 0x4086232b0f00780b */ /* 0x000fcc0003f0e200 */
[----:B------:R-:W-:-:S08]  /*11e0*/  DADD R20, R12, -6.75539944105574400000e+15 ;  /* 0xc33800000c147429 */ /* 0x000fd00000000000 */
[----:B------:R-:W-:Y:S01]  /*11f0*/  DFMA R18, R20, -UR6, R14 ;  /* 0x8000000614127c2b */ /* 0x000fe2000800000e */
[----:B------:R-:W-:Y:S01]  /*1200*/  UMOV UR6, 0x3b39803f ;  /* 0x3b39803f00067882 */ /* 0x000fe20000000000 */
[----:B------:R-:W-:-:S06]  /*1210*/  UMOV UR7, 0x3c7abc9e ;  /* 0x3c7abc9e00077882 */ /* 0x000fcc0000000000 */
[----:B------:R-:W-:Y:S01]  /*1220*/  DFMA R18, R20, -UR6, R18 ;  /* 0x8000000614127c2b */ /* 0x000fe20008000012 */
[----:B------:R-:W-:Y:S01]  /*1230*/  UMOV UR6, 0x69ce2bdf ;  /* 0x69ce2bdf00067882 */ /* 0x000fe20000000000 */
[----:B------:R-:W-:Y:S01]  /*1240*/  IMAD.MOV.U32 R20, RZ, RZ, -0x35dec16 ;  /* 0xfca213eaff147424 */ /* 0x000fe200078e00ff */
[----:B------:R-:W-:Y:S01]  /*1250*/  UMOV UR7, 0x3e5ade15 ;  /* 0x3e5ade1500077882 */ /* 0x000fe20000000000 */
[----:B------:R-:W-:-:S06]  /*1260*/  IMAD.MOV.U32 R21, RZ, RZ, 0x3e928af3 ;  /* 0x3e928af3ff157424 */ /* 0x000fcc00078e00ff */
[----:B------:R-:W-:Y:S01]  /*1270*/  DFMA R20, R18, UR6, R20 ;  /* 0x0000000612147c2b */ /* 0x000fe20008000014 */
[----:B------:R-:W-:Y:S01]  /*1280*/  UMOV UR6, 0x62401315 ;  /* 0x6240131500067882 */ /* 0x000fe20000000000 */
[----:B------:R-:W-:-:S06]  /*1290*/  UMOV UR7, 0x3ec71dee ;  /* 0x3ec71dee00077882 */ /* 0x000fcc0000000000 */
[----:B------:R-:W-:Y:S01]  /*12a0*/  DFMA R20, R18, R20, UR6 ;  /* 0x0000000612147e2b */ /* 0x000fe20008000014 */
        /* <DEDUP_REMOVED lines=20> */
[----:B------:R-:W-:-:S08]  /*13f0*/  DFMA R20, R18, R20, UR6 ;  /* 0x0000000612147e2b */ /* 0x000fd00008000014 */
[----:B------:R-:W-:-:S08]  /*1400*/  DFMA R20, R18, R20, 1 ;  /* 0x3ff000001214742b */ /* 0x000fd00000000014 */
[----:B------:R-:W-:Y:S02]  /*1410*/  DFMA R20, R18, R20, 1 ;  /* 0x3ff000001214742b */ /* 0x000fe40000000014 */
[----:B------:R-:W-:-:S08]  /*1420*/  DADD R18, R22, -R14 ;  /* 0x0000000016127229 */ /* 0x000fd0000000080e */
[----:B------:R-:W-:Y:S01]  /*1430*/  DADD R18, R16, R18 ;  /* 0x0000000010127229 */ /* 0x000fe20000000012 */
[----:B------:R-:W-:Y:S02]  /*1440*/  IMAD R17, R12, 0x100000, R21 ;  /* 0x001000000c117824 */ /* 0x000fe400078e0215 */
[----:B------:R-:W-:Y:S01]  /*1450*/  IMAD.MOV.U32 R16, RZ, RZ, R20 ;  /* 0x000000ffff107224 */ /* 0x000fe200078e0014 */
[----:B------:R-:W-:Y:S07]  /*1460*/  @!P0 BRA `(.L_x_11) ;  /* 0x0000000000308947 */ /* 0x000fee0003800000 */
[----:B------:R-:W-:Y:S01]  /*1470*/  FSETP.GEU.AND P1, PT, |R15|, 4.2275390625, PT ;  /* 0x408748000f00780b */ /* 0x000fe20003f2e200 */
[C---:B------:R-:W-:Y:S02]  /*1480*/  DADD R16, R14.reuse, +INF ;  /* 0x7ff000000e107429 */ /* 0x040fe40000000000 */
[----:B------:R-:W-:-:S08]  /*1490*/  DSETP.GEU.AND P0, PT, R14, RZ, PT ;  /* 0x000000ff0e00722a */ /* 0x000fd00003f0e000 */
[----:B------:R-:W-:Y:S02]  /*14a0*/  FSEL R16, R16, RZ, P0 ;  /* 0x000000ff10107208 */ /* 0x000fe40000000000 */
[----:B------:R-:W-:Y:S02]  /*14b0*/  @!P1 LEA.HI R13, R12, R12, RZ, 0x1 ;  /* 0x0000000c0c0d9211 */ /* 0x000fe400078f08ff */
[----:B------:R-:W-:Y:S02]  /*14c0*/  FSEL R17, R17, RZ, P0 ;  /* 0x000000ff11117208 */ /* 0x000fe40000000000 */
[----:B------:R-:W-:-:S05]  /*14d0*/  @!P1 SHF.R.S32.HI R13, RZ, 0x1, R13 ;  /* 0x00000001ff0d9819 */ /* 0x000fca000001140d */
[----:B------:R-:W-:Y:S02]  /*14e0*/  @!P1 IMAD.IADD R12, R12, 0x1, -R13 ;  /* 0x000000010c0c9824 */ /* 0x000fe400078e0a0d */
[----:B------:R-:W-:-:S03]  /*14f0*/  @!P1 IMAD R21, R13, 0x100000, R21 ;  /* 0x001000000d159824 */ /* 0x000fc600078e0215 */
[----:B------:R-:W-:Y:S01]  /*1500*/  @!P1 LEA R13, R12, 0x3ff00000, 0x14 ;  /* 0x3ff000000c0d9811 */ /* 0x000fe200078ea0ff */
[----:B------:R-:W-:-:S06]  /*1510*/  @!P1 IMAD.MOV.U32 R12, RZ, RZ, RZ ;  /* 0x000000ffff0c9224 */ /* 0x000fcc00078e00ff */
[----:B------:R-:W-:-:S11]  /*1520*/  @!P1 DMUL R16, R20, R12 ;  /* 0x0000000c14109228 */ /* 0x000fd60000000000 */
.L_x_11:
[----:B------:R-:W-:Y:S01]  /*1530*/  DFMA R18, R18, R16, R16 ;  /* 0x000000101212722b */ /* 0x000fe20000000010 */
[----:B------:R-:W-:Y:S01]  /*1540*/  IMAD.MOV.U32 R29, RZ, RZ, 0x0 ;  /* 0x00000000ff1d7424 */ /* 0x000fe200078e00ff */
[----:B------:R-:W-:-:S08]  /*1550*/  DSETP.NEU.AND P0, PT, |R16|, +INF , PT ;  /* 0x7ff000001000742a */ /* 0x000fd00003f0d200 */
[----:B------:R-:W-:Y:S02]  /*1560*/  FSEL R12, R16, R18, !P0 ;  /* 0x00000012100c7208 */ /* 0x000fe40004000000 */
[----:B------:R-:W-:Y:S01]  /*1570*/  FSEL R16, R17, R19, !P0 ;  /* 0x0000001311107208 */ /* 0x000fe20004000000 */
[----:B------:R-:W-:Y:S06]  /*1580*/  RET.REL.NODEC R28 `(_Z3psoP8ParticlePdS1_S1_S1_) ;  /* 0xffffffe81c9c7950 */ /* 0x000fec0003c3ffff */
.L_x_12:
[----:B------:R-:W-:-:S00]  /*1590*/  BRA `(.L_x_12) ;  /* 0xfffffffc00fc7947 */ /* 0x000fc0000383ffff */
[----:B------:R-:W-:-:S00]  /*15a0*/  NOP ;  /* 0x0000000000007918 */ /* 0x000fc00000000000 */
        /* <DEDUP_REMOVED lines=13> */
.L_x_26:


//--------------------- .text._Z13init_particleP8ParticlePdS1_i --------------------------
	.section	.text._Z13init_particleP8ParticlePdS1_i,"ax",@progbits
	.align	128
        .global         _Z13init_particleP8ParticlePdS1_i
        .type           _Z13init_particleP8ParticlePdS1_i,@function
        .size           _Z13init_particleP8ParticlePdS1_i,(.L_x_28 - _Z13init_particleP8ParticlePdS1_i)
        .other          _Z13init_particleP8ParticlePdS1_i,@"STO_CUDA_ENTRY STV_DEFAULT"
_Z13init_particleP8ParticlePdS1_i:
.text._Z13init_particleP8ParticlePdS1_i:
[----:B------:R-:W-:Y:S01]  /*0000*/  LDC R1, c[0x0][0x37c] ;  /* 0x0000df00ff017b82 */ /* 0x000fe20000000800 */
[----:B------:R-:W0:Y:S07]  /*0010*/  S2R R13, SR_TID.X ;  /* 0x00000000000d7919 */ /* 0x000e2e0000002100 */
[----:B------:R-:W0:Y:S01]  /*0020*/  S2UR UR6, SR_CTAID.X ;  /* 0x00000000000679c3 */ /* 0x000e220000002500 */
[----:B------:R-:W1:Y:S07]  /*0030*/  LDCU.64 UR4, c[0x0][0x358] ;  /* 0x00006b00ff0477ac */ /* 0x000e6e0008000a00 */
[----:B------:R-:W0:Y:S08]  /*0040*/  LDC R0, c[0x0][0x360] ;  /* 0x0000d800ff007b82 */ /* 0x000e300000000800 */
[----:B------:R-:W2:Y:S08]  /*0050*/  LDC.64 R2, c[0x0][0x380] ;  /* 0x0000e000ff027b82 */ /* 0x000eb00000000a00 */
[----:B------:R-:W3:Y:S01]  /*0060*/  LDC.64 R4, c[0x0][0x388] ;  /* 0x0000e200ff047b82 */ /* 0x000ee20000000a00 */
[----:B0-----:R-:W-:-:S07]  /*0070*/  IMAD R13, R0, UR6, R13 ;  /* 0x00000006000d7c24 */ /* 0x001fce000f8e020d */
[----:B------:R-:W0:Y:S01]  /*0080*/  LDC.64 R10, c[0x0][0x390] ;  /* 0x0000e400ff0a7b82 */ /* 0x000e220000000a00 */
[----:B--2---:R-:W-:-:S05]  /*0090*/  IMAD.WIDE R2, R13, 0x28, R2 ;  /* 0x000000280d027825 */ /* 0x004fca00078e0202 */
[----:B-1----:R-:W2:Y:S04]  /*00a0*/  LDG.E.64 R8, desc[UR4][R2.64] ;  /* 0x0000000402087981 */ /* 0x002ea8000c1e1b00 */
[----:B---3--:R-:W2:Y:S01]  /*00b0*/  LDG.E.64 R6, desc[UR4][R4.64] ;  /* 0x0000000404067981 */ /* 0x008ea2000c1e1b00 */
[----:B0-----:R-:W-:-:S03]  /*00c0*/  IMAD.WIDE R10, R13, 0x8, R10 ;  /* 0x000000080d0a7825 */ /* 0x001fc600078e020a */
[----:B--2---:R-:W-:Y:S04]  /*00d0*/  STG.E.64 desc[UR4][R8.64], R6 ;  /* 0x0000000608007986 */ /* 0x004fe8000c101b04 */
[----:B------:R-:W2:Y:S04]  /*00e0*/  LDG.E.64 R14, desc[UR4][R2.64+0x8] ;  /* 0x00000804020e7981 */ /* 0x000ea8000c1e1b00 */
[----:B------:R-:W2:Y:S04]  /*00f0*/  LDG.E.64 R12, desc[UR4][R10.64] ;  /* 0x000000040a0c7981 */ /* 0x000ea8000c1e1b00 */
[----:B--2---:R-:W-:Y:S04]  /*0100*/  STG.E.64 desc[UR4][R14.64], R12 ;  /* 0x0000000c0e007986 */ /* 0x004fe8000c101b04 */
[----:B------:R-:W2:Y:S04]  /*0110*/  LDG.E.64 R16, desc[UR4][R4.64+0x8] ;  /* 0x0000080404107981 */ /* 0x000ea8000c1e1b00 */
[----:B------:R-:W2:Y:S04]  /*0120*/  LDG.E.64 R18, desc[UR4][R2.64] ;  /* 0x0000000402127981 */ /* 0x000ea8000c1e1b00 */
[----:B--2---:R-:W-:Y:S04]  /*0130*/  STG.E.64 desc[UR4][R18.64+0x8], R16 ;  /* 0x0000081012007986 */ /* 0x004fe8000c101b04 */
[----:B------:R-:W2:Y:S04]  /*0140*/  LDG.E.64 R20, desc[UR4][R10.64+0x8] ;  /* 0x000008040a147981 */ /* 0x000ea8000c1e1b00 */
[----:B------:R-:W2:Y:S04]  /*0150*/  LDG.E.64 R22, desc[UR4][R2.64+0x8] ;  /* 0x0000080402167981 */ /* 0x000ea8000c1e1b00 */
[----:B--2---:R-:W-:Y:S01]  /*0160*/  STG.E.64 desc[UR4][R22.64+0x8], R20 ;  /* 0x0000081416007986 */ /* 0x004fe2000c101b04 */
[----:B------:R-:W-:Y:S05]  /*0170*/  EXIT ;  /* 0x000000000000794d */ /* 0x000fea0003800000 */
.L_x_13:
        /* <DEDUP_REMOVED lines=16> */
.L_x_28:


//--------------------- .text._Z15gpuGenerateRandPd --------------------------
	.section	.text._Z15gpuGenerateRandPd,"ax",@progbits
	.align	128
        .global         _Z15gpuGenerateRandPd
        .type           _Z15gpuGenerateRandPd,@function
        .size           _Z15gpuGenerateRandPd,(.L_x_29 - _Z15gpuGenerateRandPd)
        .other          _Z15gpuGenerateRandPd,@"STO_CUDA_ENTRY STV_DEFAULT"
_Z15gpuGenerateRandPd:
.text._Z15gpuGenerateRandPd:
[----:B------:R-:W0:Y:S01]  /*0000*/  LDC R1, c[0x0][0x37c] ;  /* 0x0000df00ff017b82 */ /* 0x000e220000000800 */
[----:B------:R-:W1:Y:S07]  /*0010*/  S2R R4, SR_TID.X ;  /* 0x0000000000047919 */ /* 0x000e6e0000002100 */
[----:B------:R-:W1:Y:S01]  /*0020*/  S2UR UR4, SR_CTAID.X ;  /* 0x00000000000479c3 */ /* 0x000e620000002500 */
[----:B0-----:R-:W-:Y:S01]  /*0030*/  VIADD R1, R1, 0xffffffd0 ;  /* 0xffffffd001017836 */ /* 0x001fe20000000000 */
[----:B------:R-:W0:Y:S01]  /*0040*/  LDCU.64 UR6, c[0x0][0x358] ;  /* 0x00006b00ff0677ac */ /* 0x000e220008000a00 */
[----:B------:R-:W-:Y:S01]  /*0050*/  IMAD.MOV.U32 R6, RZ, RZ, 0x2abc4dd5 ;  /* 0x2abc4dd5ff067424 */ /* 0x000fe200078e00ff */
[----:B------:R-:W-:Y:S01]  /*0060*/  BSSY.RECONVERGENT B0, `(.L_x_14) ;  /* 0x0000260000007945 */ /* 0x000fe20003800200 */
[----:B------:R-:W-:-:S02]  /*0070*/  IMAD.MOV.U32 R7, RZ, RZ, 0x58213ed2 ;  /* 0x58213ed2ff077424 */ /* 0x000fc400078e00ff */
[----:B------:R-:W-:Y:S01]  /*0080*/  IMAD.MOV.U32 R8, RZ, RZ, 0x455f2458 ;  /* 0x455f2458ff087424 */ /* 0x000fe200078e00ff */
[----:B------:R-:W1:Y:S01]  /*0090*/  LDC R3, c[0x0][0x360] ;  /* 0x0000d800ff037b82 */ /* 0x000e620000000800 */
[----:B------:R-:W-:Y:S01]  /*00a0*/  IMAD.MOV.U32 R9, RZ, RZ, -0x75bd8fc ;  /* 0xf8a42704ff097424 */ /* 0x000fe200078e00ff */
[----:B------:R2:W-:Y:S01]  /*00b0*/  STL.64 [R1], R6 ;  /* 0x0000000601007387 */ /* 0x0005e20000100a00 */
[----:B------:R-:W-:Y:S02]  /*00c0*/  IMAD.MOV.U32 R10, RZ, RZ, -0x23270784 ;  /* 0xdcd8f87cff0a7424 */ /* 0x000fe400078e00ff */
[----:B------:R-:W-:Y:S01]  /*00d0*/  IMAD.MOV.U32 R11, RZ, RZ, 0x511db0d6 ;  /* 0x511db0d6ff0b7424 */ /* 0x000fe200078e00ff */
[----:B------:R2:W-:Y:S01]  /*00e0*/  STL.64 [R1+0x8], R8 ;  /* 0x0000080801007387 */ /* 0x0005e20000100a00 */
[----:B------:R-:W-:-:S03]  /*00f0*/  IMAD.MOV.U32 R0, RZ, RZ, 0x58213ed2 ;  /* 0x58213ed2ff007424 */ /* 0x000fc600078e00ff */
[----:B------:R2:W-:Y:S01]  /*0100*/  STL.64 [R1+0x10], R10 ;  /* 0x0000100a01007387 */ /* 0x0005e20000100a00 */
[----:B-1----:R-:W-:Y:S02]  /*0110*/  IMAD R4, R3, UR4, R4 ;  /* 0x0000000403047c24 */ /* 0x002fe4000f8e0204 */
[----:B------:R-:W-:-:S03]  /*0120*/  IMAD.MOV.U32 R3, RZ, RZ, 0x511db0d6 ;  /* 0x511db0d6ff037424 */ /* 0x000fc600078e00ff */
[----:B------:R-:W-:Y:S02]  /*0130*/  ISETP.NE.AND P0, PT, R4, RZ, PT ;  /* 0x000000ff0400720c */ /* 0x000fe40003f05270 */
[----:B------:R-:W-:-:S11]  /*0140*/  SHF.R.S32.HI R2, RZ, 0x1f, R4 ;  /* 0x0000001fff027819 */ /* 0x000fd60000011404 */
[----:B0-2---:R-:W-:Y:S05]  /*0150*/  @!P0 BRA `(.L_x_15) ;  /* 0x0000002400408947 */ /* 0x005fea0003800000 */
[----:B------:R-:W-:Y:S02]  /*0160*/  IMAD.MOV.U32 R13, RZ, RZ, R2 ;  /* 0x000000ffff0d7224 */ /* 0x000fe400078e0002 */
[----:B------:R-:W-:Y:S02]  /*0170*/  IMAD.MOV.U32 R11, RZ, RZ, RZ ;  /* 0x000000ffff0b7224 */ /* 0x000fe400078e00ff */
[----:B------:R-:W-:Y:S02]  /*0180*/  IMAD.MOV.U32 R0, RZ, RZ, 0x58213ed2 ;  /* 0x58213ed2ff007424 */ /* 0x000fe400078e00ff */
[----:B------:R-:W-:Y:S02]  /*0190*/  IMAD.MOV.U32 R10, RZ, RZ, R4 ;  /* 0x000000ffff0a7224 */ /* 0x000fe400078e0004 */
[----:B------:R-:W-:-:S07]  /*01a0*/  IMAD.MOV.U32 R3, RZ, RZ, 0x511db0d6 ;  /* 0x511db0d6ff037424 */ /* 0x000fce00078e00ff */
.L_x_24:
[----:B0-----:R-:W-:Y:S01]  /*01b0*/  LOP3.LUT R2, R10, 0x3, RZ, 0xc0, !PT ;  /* 0x000000030a027812 */ /* 0x001fe200078ec0ff */
[----:B------:R-:W-:Y:S03]  /*01c0*/  BSSY.RECONVERGENT B1, `(.L_x_16) ;  /* 0x0000243000017945 */ /* 0x000fe60003800200 */
[----:B------:R-:W-:-:S04]  /*01d0*/  ISETP.NE.U32.AND P0, PT, R2, RZ, PT ;  /* 0x000000ff0200720c */ /* 0x000fc80003f05070 */
[----:B------:R-:W-:-:S13]  /*01e0*/  ISETP.NE.AND.EX P0, PT, RZ, RZ, PT, P0 ;  /* 0x000000ffff00720c */ /* 0x000fda0003f05300 */
[----:B------:R-:W-:Y:S05]  /*01f0*/  @!P0 BRA `(.L_x_17) ;  /* 0x0000002000fc8947 */ /* 0x000fea0003800000 */
[----:B------:R-:W0:Y:S01]  /*0200*/  LDC.64 R8, c[0x4][0x8] ;  /* 0x01000200ff087b82 */ /* 0x000e220000000a00 */
[----:B------:R-:W-:Y:S01]  /*0210*/  IMAD.MOV.U32 R0, RZ, RZ, RZ ;  /* 0x000000ffff007224 */ /* 0x000fe200078e00ff */
[----:B------:R-:W-:Y:S01]  /*0220*/  CS2R R2, SRZ ;  /* 0x0000000000027805 */ /* 0x000fe2000001ff00 */
[----:B------:R-:W-:Y:S01]  /*0230*/  IMAD.MOV.U32 R12, RZ, RZ, RZ ;  /* 0x000000ffff0c7224 */ /* 0x000fe200078e00ff */
[----:B------:R-:W-:Y:S01]  /*0240*/  CS2R R6, SRZ ;  /* 0x0000000000067805 */ /* 0x000fe2000001ff00 */
[----:B0-----:R-:W-:-:S07]  /*0250*/  IMAD.WIDE.U32 R8, R11, 0xc80, R8 ;  /* 0x00000c800b087825 */ /* 0x001fce00078e0008 */
.L_x_19:
[----:B------:R-:W-:-:S06]  /*0260*/  IMAD R5, R12, 0x4, R1 ;  /* 0x000000040c057824 */ /* 0x000fcc00078e0201 */
[----:B------:R-:W5:Y:S01]  /*0270*/  LDL R5, [R5+0x4] ;  /* 0x0000040005057983 */ /* 0x000f620000100800 */
[----:B------:R-:W-:-:S05]  /*0280*/  UMOV UR4, URZ ;  /* 0x000000ff00047c82 */ /* 0x000fca0008000000 */
.L_x_18:
[----:B-----5:R-:W-:Y:S01]  /*0290*/  SHF.R.U32.HI R20, RZ, UR4, R5 ;  /* 0x00000004ff147c19 */ /* 0x020fe20008011605 */
[----:B------:R-:W-:-:S03]  /*02a0*/  IMAD.SHL.U32 R14, R12, 0x20, RZ ;  /* 0x000000200c0e7824 */ /* 0x000fc600078e00ff */
[----:B------:R-:W-:Y:S01]  /*02b0*/  LOP3.LUT R15, R20, 0x1, RZ, 0xc0, !PT ;  /* 0x00000001140f7812 */ /* 0x000fe200078ec0ff */
[----:B------:R-:W-:-:S03]  /*02c0*/  VIADD R14, R14, UR4 ;  /* 0x000000040e0e7c36 */ /* 0x000fc60008000000 */
[----:B------:R-:W-:Y:S01]  /*02d0*/  ISETP.NE.U32.AND P0, PT, R15, 0x1, PT ;  /* 0x000000010f00780c */ /* 0x000fe20003f05070 */
[----:B------:R-:W-:-:S03]  /*02e0*/  IMAD R15, R14, 0x5, RZ ;  /* 0x000000050e0f7824 */ /* 0x000fc600078e02ff */
[----:B------:R-:W-:Y:S01]  /*02f0*/  R2P PR, R20, 0x7e ;  /* 0x0000007e14007804 */ /* 0x000fe20000000000 */
[----:B------:R-:W-:-:S08]  /*0300*/  IMAD.WIDE.U32 R14, R15, 0x4, R8 ;  /* 0x000000040f0e7825 */ /* 0x000fd000078e0008 */
[----:B------:R-:W2:Y:S04]  /*0310*/  @!P0 LDG.E R17, desc[UR6][R14.64] ;  /* 0x000000060e118981 */ /* 0x000ea8000c1e1900 */
[----:B------:R-:W3:Y:S04]  /*0320*/  @P1 LDG.E R19, desc[UR6][R14.64+0x14] ;  /* 0x000014060e131981 */ /* 0x000ee8000c1e1900 */
[----:B------:R-:W4:Y:S04]  /*0330*/  @P2 LDG.E R21, desc[UR6][R14.64+0x28] ;  /* 0x000028060e152981 */ /* 0x000f28000c1e1900 */
[----:B------:R-:W4:Y:S04]  /*0340*/  @P3 LDG.E R23, desc[UR6][R14.64+0x3c] ;  /* 0x00003c060e173981 */ /* 0x000f28000c1e1900 */
[----:B------:R-:W4:Y:S04]  /*0350*/  @!P0 LDG.E R16, desc[UR6][R14.64+0x8] ;  /* 0x000008060e108981 */ /* 0x000f28000c1e1900 */
[----:B------:R-:W4:Y:S04]  /*0360*/  @P4 LDG.E R25, desc[UR6][R14.64+0x50] ;  /* 0x000050060e194981 */ /* 0x000f28000c1e1900 */
[----:B------:R-:W4:Y:S04]  /*0370*/  @!P0 LDG.E R18, desc[UR6][R14.64+0x10] ;  /* 0x000010060e128981 */ /* 0x000f28000c1e1900 */
[----:B------:R-:W4:Y:S04]  /*0380*/  @P1 LDG.E R22, desc[UR6][R14.64+0x1c] ;  /* 0x00001c060e161981 */ /* 0x000f28000c1e1900 */
[----:B------:R-:W4:Y:S04]  /*0390*/  @P1 LDG.E R24, desc[UR6][R14.64+0x24] ;  /* 0x000024060e181981 */ /* 0x000f28000c1e1900 */
[----:B------:R-:W4:Y:S01]  /*03a0*/  @P6 LDG.E R27, desc[UR6][R14.64+0x78] ;  /* 0x000078060e1b6981 */ /* 0x000f22000c1e1900 */
[----:B--2---:R-:W-:-:S03]  /*03b0*/  @!P0 LOP3.LUT R0, R0, R17, RZ, 0x3c, !PT ;  /* 0x0000001100008212 */ /* 0x004fc600078e3cff */
[----:B------:R-:W2:Y:S01]  /*03c0*/  @!P0 LDG.E R17, desc[UR6][R14.64+0x4] ;  /* 0x000004060e118981 */ /* 0x000ea2000c1e1900 */
[----:B---3--:R-:W-:-:S03]  /*03d0*/  @P1 LOP3.LUT R0, R0, R19, RZ, 0x3c, !PT ;  /* 0x0000001300001212 */ /* 0x008fc600078e3cff */
[----:B------:R-:W3:Y:S01]  /*03e0*/  @!P0 LDG.E R19, desc[UR6][R14.64+0xc] ;  /* 0x00000c060e138981 */ /* 0x000ee2000c1e1900 */
[----:B----4-:R-:W-:-:S03]  /*03f0*/  @P2 LOP3.LUT R0, R0, R21, RZ, 0x3c, !PT ;  /* 0x0000001500002212 */ /* 0x010fc600078e3cff */
[----:B------:R-:W4:Y:S01]  /*0400*/  @P1 LDG.E R21, desc[UR6][R14.64+0x18] ;  /* 0x000018060e151981 */ /* 0x000f22000c1e1900 */
[----:B------:R-:W-:-:S03]  /*0410*/  @P3 LOP3.LUT R0, R0, R23, RZ, 0x3c, !PT ;  /* 0x0000001700003212 */ /* 0x000fc600078e3cff */
[----:B------:R-:W4:Y:S01]  /*0420*/  @P5 LDG.E R23, desc[UR6][R14.64+0x64] ;  /* 0x000064060e175981 */ /* 0x000f22000c1e1900 */
[----:B------:R-:W-:-:S03]  /*0430*/  @!P0 LOP3.LUT R7, R7, R16, RZ, 0x3c, !PT ;  /* 0x0000001007078212 */ /* 0x000fc600078e3cff */
[----:B------:R-:W4:Y:S01]  /*0440*/  @P2 LDG.E R16, desc[UR6][R14.64+0x30] ;  /* 0x000030060e102981 */ /* 0x000f22000c1e1900 */
[----:B------:R-:W-:-:S03]  /*0450*/  @P4 LOP3.LUT R0, R0, R25, RZ, 0x3c, !PT ;  /* 0x0000001900004212 */ /* 0x000fc600078e3cff */
[----:B------:R-:W4:Y:S01]  /*0460*/  @P3 LDG.E R25, desc[UR6][R14.64+0x48] ;  /* 0x000048060e193981 */ /* 0x000f22000c1e1900 */
[----:B------:R-:W-:-:S03]  /*0470*/  @!P0 LOP3.LUT R3, R3, R18, RZ, 0x3c, !PT ;  /* 0x0000001203038212 */ /* 0x000fc600078e3cff */
[----:B------:R-:W4:Y:S01]  /*0480*/  @P2 LDG.E R18, desc[UR6][R14.64+0x38] ;  /* 0x000038060e122981 */ /* 0x000f22000c1e1900 */
[----:B------:R-:W-:-:S03]  /*0490*/  @P1 LOP3.LUT R7, R7, R22, RZ, 0x3c, !PT ;  /* 0x0000001607071212 */ /* 0x000fc600078e3cff */
[----:B------:R-:W4:Y:S01]  /*04a0*/  @P3 LDG.E R22, desc[UR6][R14.64+0x44] ;  /* 0x000044060e163981 */ /* 0x000f22000c1e1900 */
[----:B--2---:R-:W-:-:S03]  /*04b0*/  @!P0 LOP3.LUT R6, R6, R17, RZ, 0x3c, !PT ;  /* 0x0000001106068212 */ /* 0x004fc600078e3cff */
[----:B------:R-:W2:Y:S01]  /*04c0*/  @P1 LDG.E R17, desc[UR6][R14.64+0x20] ;  /* 0x000020060e111981 */ /* 0x000ea2000c1e1900 */
[----:B---3--:R-:W-:-:S03]  /*04d0*/  @!P0 LOP3.LUT R2, R2, R19, RZ, 0x3c, !PT ;  /* 0x0000001302028212 */ /* 0x008fc600078e3cff */
[----:B------:R-:W3:Y:S01]  /*04e0*/  @P2 LDG.E R19, desc[UR6][R14.64+0x2c] ;  /* 0x00002c060e132981 */ /* 0x000ee2000c1e1900 */
[----:B----4-:R-:W-:-:S03]  /*04f0*/  @P1 LOP3.LUT R6, R6, R21, RZ, 0x3c, !PT ;  /* 0x0000001506061212 */ /* 0x010fc600078e3cff */
[----:B------:R-:W4:Y:S01]  /*0500*/  @P2 LDG.E R21, desc[UR6][R14.64+0x34] ;  /* 0x000034060e152981 */ /* 0x000f22000c1e1900 */
[----:B------:R-:W-:-:S03]  /*0510*/  @P5 LOP3.LUT R0, R0, R23, RZ, 0x3c, !PT ;  /* 0x0000001700005212 */ /* 0x000fc600078e3cff */
[----:B------:R-:W4:Y:S01]  /*0520*/  @P3 LDG.E R23, desc[UR6][R14.64+0x40] ;  /* 0x000040060e173981 */ /* 0x000f22000c1e1900 */
[----:B------:R-:W-:Y:S02]  /*0530*/  @P1 LOP3.LUT R3, R3, R24, RZ, 0x3c, !PT ;  /* 0x0000001803031212 */ /* 0x000fe400078e3cff */
[----:B------:R-:W-:Y:S01]  /*0540*/  @P2 LOP3.LUT R7, R7, R16, RZ, 0x3c, !PT ;  /* 0x0000001007072212 */ /* 0x000fe200078e3cff */
[----:B------:R-:W4:Y:S04]  /*0550*/  @P5 LDG.E R24, desc[UR6][R14.64+0x6c] ;  /* 0x00006c060e185981 */ /* 0x000f28000c1e1900 */
[----:B------:R-:W4:Y:S01]  /*0560*/  @P3 LDG.E R16, desc[UR6][R14.64+0x4c] ;  /* 0x00004c060e103981 */ /* 0x000f22000c1e1900 */
[----:B------:R-:W-:-:S03]  /*0570*/  @P2 LOP3.LUT R3, R3, R18, RZ, 0x3c, !PT ;  /* 0x0000001203032212 */ /* 0x000fc600078e3cff */
[----:B------:R-:W4:Y:S01]  /*0580*/  @P4 LDG.E R18, desc[UR6][R14.64+0x58] ;  /* 0x000058060e124981 */ /* 0x000f22000c1e1900 */
[----:B------:R-:W-:-:S03]  /*0590*/  @P3 LOP3.LUT R7, R7, R22, RZ, 0x3c, !PT ;  /* 0x0000001607073212 */ /* 0x000fc600078e3cff */
[----:B------:R-:W4:Y:S01]  /*05a0*/  @P4 LDG.E R22, desc[UR6][R14.64+0x60] ;  /* 0x000060060e164981 */ /* 0x000f22000c1e1900 */
[----:B--2---:R-:W-:-:S03]  /*05b0*/  @P1 LOP3.LUT R2, R2, R17, RZ, 0x3c, !PT ;  /* 0x0000001102021212 */ /* 0x004fc600078e3cff */
[----:B------:R-:W2:Y:S01]  /*05c0*/  @P4 LDG.E R17, desc[UR6][R14.64+0x54] ;  /* 0x000054060e114981 */ /* 0x000ea2000c1e1900 */
[----:B---3--:R-:W-:-:S03]  /*05d0*/  @P2 LOP3.LUT R6, R6, R19, RZ, 0x3c, !PT ;  /* 0x0000001306062212 */ /* 0x008fc600078e3cff */
[----:B------:R-:W3:Y:S01]  /*05e0*/  @P4 LDG.E R19, desc[UR6][R14.64+0x5c] ;  /* 0x00005c060e134981 */ /* 0x000ee2000c1e1900 */
[----:B----4-:R-:W-:-:S03]  /*05f0*/  @P2 LOP3.LUT R2, R2, R21, RZ, 0x3c, !PT ;  /* 0x0000001502022212 */ /* 0x010fc600078e3cff */
[----:B------:R-:W4:Y:S01]  /*0600*/  @P5 LDG.E R21, desc[UR6][R14.64+0x68] ;  /* 0x000068060e155981 */ /* 0x000f22000c1e1900 */
[----:B------:R-:W-:-:S03]  /*0610*/  @P3 LOP3.LUT R6, R6, R23, RZ, 0x3c, !PT ;  /* 0x0000001706063212 */ /* 0x000fc600078e3cff */
[----:B------:R-:W4:Y:S01]  /*0620*/  @P5 LDG.E R23, desc[UR6][R14.64+0x70] ;  /* 0x000070060e175981 */ /* 0x000f22000c1e1900 */
[----:B------:R-:W-:Y:S02]  /*0630*/  LOP3.LUT P0, RZ, R20, 0x80, RZ, 0xc0, !PT ;  /* 0x0000008014ff7812 */ /* 0x000fe4000780c0ff */
[----:B------:R-:W-:Y:S02]  /*0640*/  @P3 LOP3.LUT R2, R2, R25, RZ, 0x3c, !PT ;  /* 0x0000001902023212 */ /* 0x000fe400078e3cff */
[----:B------:R-:W-:Y:S02]  /*0650*/  @P3 LOP3.LUT R3, R3, R16, RZ, 0x3c, !PT ;  /* 0x0000001003033212 */ /* 0x000fe400078e3cff */
[----:B------:R-:W4:Y:S01]  /*0660*/  @P5 LDG.E R16, desc[UR6][R14.64+0x74] ;  /* 0x000074060e105981 */ /* 0x000f22000c1e1900 */
[----:B------:R-:W-:-:S03]  /*0670*/  @P4 LOP3.LUT R7, R7, R18, RZ, 0x3c, !PT ;  /* 0x0000001207074212 */ /* 0x000fc600078e3cff */
[----:B------:R-:W4:Y:S01]  /*0680*/  @P6 LDG.E R18, desc[UR6][R14.64+0x80] ;  /* 0x000080060e126981 */ /* 0x000f22000c1e1900 */
[----:B------:R-:W-:-:S03]  /*0690*/  @P4 LOP3.LUT R3, R3, R22, RZ, 0x3c, !PT ;  /* 0x0000001603034212 */ /* 0x000fc600078e3cff */
[----:B------:R-:W4:Y:S01]  /*06a0*/  @P6 LDG.E R22, desc[UR6][R14.64+0x88] ;  /* 0x000088060e166981 */ /* 0x000f22000c1e1900 */
[----:B------:R-:W-:-:S03]  /*06b0*/  @P5 LOP3.LUT R7, R7, R24, RZ, 0x3c, !PT ;  /* 0x0000001807075212 */ /* 0x000fc600078e3cff */
[----:B------:R-:W4:Y:S04]  /*06c0*/  @P0 LDG.E R25, desc[UR6][R14.64+0x8c] ;  /* 0x00008c060e190981 */ /* 0x000f28000c1e1900 */
[----:B------:R-:W4:Y:S04]  /*06d0*/  @P0 LDG.E R24, desc[UR6][R14.64+0x94] ;  /* 0x000094060e180981 */ /* 0x000f28000c1e1900 */
        /* <DEDUP_REMOVED lines=9> */
[----:B------:R-:W-:Y:S02]  /*0770*/  @P6 LOP3.LUT R0, R0, R27, RZ, 0x3c, !PT ;  /* 0x0000001b00006212 */ /* 0x000fe400078e3cff */
[----:B------:R-:W-:Y:S02]  /*0780*/  @P5 LOP3.LUT R3, R3, R16, RZ, 0x3c, !PT ;  /* 0x0000001003035212 */ /* 0x000fe400078e3cff */
[----:B------:R-:W-:Y:S02]  /*0790*/  @P6 LOP3.LUT R7, R7, R18, RZ, 0x3c, !PT ;  /* 0x0000001207076212 */ /* 0x000fe400078e3cff */
[----:B------:R-:W-:Y:S02]  /*07a0*/  @P6 LOP3.LUT R3, R3, R22, RZ, 0x3c, !PT ;  /* 0x0000001603036212 */ /* 0x000fe400078e3cff */
[----:B------:R-:W-:Y:S02]  /*07b0*/  @P0 LOP3.LUT R0, R0, R25, RZ, 0x3c, !PT ;  /* 0x0000001900000212 */ /* 0x000fe400078e3cff */
[----:B------:R-:W-:-:S02]  /*07c0*/  @P0 LOP3.LUT R7, R7, R24, RZ, 0x3c, !PT ;  /* 0x0000001807070212 */ /* 0x000fc400078e3cff */
[----:B------:R-:W-:Y:S02]  /*07d0*/  @P0 LOP3.LUT R3, R3, R26, RZ, 0x3c, !PT ;  /* 0x0000001a03030212 */ /* 0x000fe400078e3cff */
[----:B--2---:R-:W-:Y:S02]  /*07e0*/  @P6 LOP3.LUT R6, R6, R17, RZ, 0x3c, !PT ;  /* 0x0000001106066212 */ /* 0x004fe400078e3cff */
[----:B---3--:R-:W-:Y:S02]  /*07f0*/  @P6 LOP3.LUT R2, R2, R19, RZ, 0x3c, !PT ;  /* 0x0000001302026212 */ /* 0x008fe400078e3cff */
[----:B----4-:R-:W-:Y:S02]  /*0800*/  @P0 LOP3.LUT R6, R6, R21, RZ, 0x3c, !PT ;  /* 0x0000001506060212 */ /* 0x010fe400078e3cff */
[----:B------:R-:W-:Y:S02]  /*0810*/  @P0 LOP3.LUT R2, R2, R23, RZ, 0x3c, !PT ;  /* 0x0000001702020212 */ /* 0x000fe400078e3cff */
[----:B------:R-:W-:-:S13]  /*0820*/  R2P PR, R20.B1, 0x7f ;  /* 0x0000007f14007804 */ /* 0x000fda0000001000 */
[----:B------:R-:W2:Y:S04]  /*0830*/  @P0 LDG.E R18, desc[UR6][R14.64+0xb0] ;  /* 0x0000b0060e120981 */ /* 0x000ea8000c1e1900 */
[----:B------:R-:W3:Y:S04]  /*0840*/  @P0 LDG.E R21, desc[UR6][R14.64+0xa0] ;  /* 0x0000a0060e150981 */ /* 0x000ee8000c1e1900 */
[----:B------:R-:W4:Y:S04]  /*0850*/  @P0 LDG.E R23, desc[UR6][R14.64+0xa4] ;  /* 0x0000a4060e170981 */ /* 0x000f28000c1e1900 */
[----:B------:R-:W4:Y:S04]  /*0860*/  @P0 LDG.E R16, desc[UR6][R14.64+0xa8] ;  /* 0x0000a8060e100981 */ /* 0x000f28000c1e1900 */
[----:B------:R-:W4:Y:S04]  /*0870*/  @P0 LDG.E R25, desc[UR6][R14.64+0xac] ;  /* 0x0000ac060e190981 */ /* 0x000f28000c1e1900 */
[----:B------:R-:W4:Y:S04]  /*0880*/  @P1 LDG.E R27, desc[UR6][R14.64+0xb4] ;  /* 0x0000b4060e1b1981 */ /* 0x000f28000c1e1900 */
[----:B------:R-:W4:Y:S04]  /*0890*/  @P2 LDG.E R29, desc[UR6][R14.64+0xc8] ;  /* 0x0000c8060e1d2981 */ /* 0x000f28000c1e1900 */
[----:B------:R-:W4:Y:S04]  /*08a0*/  @P3 LDG.E R19, desc[UR6][R14.64+0xdc] ;  /* 0x0000dc060e133981 */ /* 0x000f28000c1e1900 */
        /* <DEDUP_REMOVED lines=12> */
[----:B------:R-:W-:Y:S01]  /*0970*/  LOP3.LUT P0, RZ, R20, 0x8000, RZ, 0xc0, !PT ;  /* 0x0000800014ff7812 */ /* 0x000fe2000780c0ff */
[----:B------:R-:W4:Y:S04]  /*0980*/  @P1 LDG.E R25, desc[UR6][R14.64+0xc0] ;  /* 0x0000c0060e191981 */ /* 0x000f28000c1e1900 */
[----:B------:R-:W4:Y:S01]  /*0990*/  @P1 LDG.E R20, desc[UR6][R14.64+0xc4] ;  /* 0x0000c4060e141981 */ /* 0x000f22000c1e1900 */
[----:B------:R-:W-:-:S03]  /*09a0*/  @P1 LOP3.LUT R0, R0, R27, RZ, 0x3c, !PT ;  /* 0x0000001b00001212 */ /* 0x000fc600078e3cff */
[----:B------:R-:W4:Y:S01]  /*09b0*/  @P2 LDG.E R27, desc[UR6][R14.64+0xcc] ;  /* 0x0000cc060e1b2981 */ /* 0x000f22000c1e1900 */
[----:B------:R-:W-:-:S03]  /*09c0*/  @P2 LOP3.LUT R0, R0, R29, RZ, 0x3c, !PT ;  /* 0x0000001d00002212 */ /* 0x000fc600078e3cff */
[----:B------:R-:W4:Y:S01]  /*09d0*/  @P6 LDG.E R29, desc[UR6][R14.64+0x118] ;  /* 0x000118060e1d6981 */ /* 0x000f22000c1e1900 */
[----:B------:R-:W-:-:S03]  /*09e0*/  @P3 LOP3.LUT R0, R0, R19, RZ, 0x3c, !PT ;  /* 0x0000001300003212 */ /* 0x000fc600078e3cff */
[----:B------:R-:W4:Y:S01]  /*09f0*/  @P2 LDG.E R19, desc[UR6][R14.64+0xd4] ;  /* 0x0000d4060e132981 */ /* 0x000f22000c1e1900 */
[----:B------:R-:W-:-:S03]  /*0a00*/  @P4 LOP3.LUT R0, R0, R17, RZ, 0x3c, !PT ;  /* 0x0000001100004212 */ /* 0x000fc600078e3cff */
[----:B------:R-:W4:Y:S04]  /*0a10*/  @P5 LDG.E R17, desc[UR6][R14.64+0x108] ;  /* 0x000108060e115981 */ /* 0x000f28000c1e1900 */
[----:B------:R-:W4:Y:S01]  /*0a20*/  @P0 LDG.E R26, desc[UR6][R14.64+0x13c] ;  /* 0x00013c060e1a0981 */ /* 0x000f22000c1e1900 */
[----:B--2---:R-:W-:-:S03]  /*0a30*/  @P1 LOP3.LUT R7, R7, R18, RZ, 0x3c, !PT ;  /* 0x0000001207071212 */ /* 0x004fc600078e3cff */
[----:B------:R-:W2:Y:S01]  /*0a40*/  @P4 LDG.E R18, desc[UR6][R14.64+0x100] ;  /* 0x000100060e124981 */ /* 0x000ea2000c1e1900 */
[----:B---3--:R-:W-:Y:S02]  /*0a50*/  @P5 LOP3.LUT R0, R0, R21, RZ, 0x3c, !PT ;  /* 0x0000001500005212 */ /* 0x008fe400078e3cff */
[----:B------:R-:W-:Y:S01]  /*0a60*/  @P2 LOP3.LUT R7, R7, R22, RZ, 0x3c, !PT ;  /* 0x0000001607072212 */ /* 0x000fe200078e3cff */
[----:B------:R-:W3:Y:S01]  /*0a70*/  @P3 LDG.E R21, desc[UR6][R14.64+0xe0] ;  /* 0x0000e0060e153981 */ /* 0x000ee2000c1e1900 */
[----:B----4-:R-:W-:-:S03]  /*0a80*/  @P1 LOP3.LUT R6, R6, R23, RZ, 0x3c, !PT ;  /* 0x0000001706061212 */ /* 0x010fc600078e3cff */
[----:B------:R-:W4:Y:S04]  /*0a90*/  @P3 LDG.E R22, desc[UR6][R14.64+0xec] ;  /* 0x0000ec060e163981 */ /* 0x000f28000c1e1900 */
[----:B------:R-:W2:Y:S01]  /*0aa0*/  @P3 LDG.E R23, desc[UR6][R14.64+0xe8] ;  /* 0x0000e8060e173981 */ /* 0x000ea2000c1e1900 */
[----:B------:R-:W-:-:S03]  /*0ab0*/  @P1 LOP3.LUT R2, R2, R25, RZ, 0x3c, !PT ;  /* 0x0000001902021212 */ /* 0x000fc600078e3cff */
[----:B------:R-:W2:Y:S01]  /*0ac0*/  @P4 LDG.E R25, desc[UR6][R14.64+0xf4] ;  /* 0x0000f4060e194981 */ /* 0x000ea2000c1e1900 */
[----:B------:R-:W-:-:S03]  /*0ad0*/  @P1 LOP3.LUT R3, R3, R20, RZ, 0x3c, !PT ;  /* 0x0000001403031212 */ /* 0x000fc600078e3cff */
[----:B------:R-:W2:Y:S01]  /*0ae0*/  @P3 LDG.E R20, desc[UR6][R14.64+0xe4] ;  /* 0x0000e4060e143981 */ /* 0x000ea2000c1e1900 */
[----:B------:R-:W-:Y:S02]  /*0af0*/  @P2 LOP3.LUT R6, R6, R27, RZ, 0x3c, !PT ;  /* 0x0000001b06062212 */ /* 0x000fe400078e3cff */
[----:B------:R-:W-:Y:S01]  /*0b00*/  @P2 LOP3.LUT R3, R3, R16, RZ, 0x3c, !PT ;  /* 0x0000001003032212 */ /* 0x000fe200078e3cff */
[----:B------:R-:W2:Y:S04]  /*0b10*/  @P4 LDG.E R27, desc[UR6][R14.64+0xfc] ;  /* 0x0000fc060e1b4981 */ /* 0x000ea8000c1e1900 */
[----:B------:R-:W2:Y:S01]  /*0b20*/  @P5 LDG.E R16, desc[UR6][R14.64+0x10c] ;  /* 0x00010c060e105981 */ /* 0x000ea2000c1e1900 */
[----:B------:R-:W-:-:S03]  /*0b30*/  @P2 LOP3.LUT R2, R2, R19, RZ, 0x3c, !PT ;  /* 0x0000001302022212 */ /* 0x000fc600078e3cff */
[----:B------:R-:W2:Y:S01]  /*0b40*/  @P5 LDG.E R19, desc[UR6][R14.64+0x110] ;  /* 0x000110060e135981 */ /* 0x000ea2000c1e1900 */
[----:B------:R-:W-:-:S03]  /*0b50*/  @P6 LOP3.LUT R0, R0, R29, RZ, 0x3c, !PT ;  /* 0x0000001d00006212 */ /* 0x000fc600078e3cff */
[----:B------:R-:W2:Y:S01]  /*0b60*/  @P0 LDG.E R29, desc[UR6][R14.64+0x12c] ;  /* 0x00012c060e1d0981 */ /* 0x000ea2000c1e1900 */
[----:B---3--:R-:W-:-:S03]  /*0b70*/  @P3 LOP3.LUT R6, R6, R21, RZ, 0x3c, !PT ;  /* 0x0000001506063212 */ /* 0x008fc600078e3cff */
[----:B------:R-:W3:Y:S01]  /*0b80*/  @P6 LDG.E R21, desc[UR6][R14.64+0x11c] ;  /* 0x00011c060e156981 */ /* 0x000ee2000c1e1900 */
[----:B----4-:R-:W-:-:S03]  /*0b90*/  @P3 LOP3.LUT R3, R3, R22, RZ, 0x3c, !PT ;  /* 0x0000001603033212 */ /* 0x010fc600078e3cff */
[----:B------:R-:W4:Y:S01]  /*0ba0*/  @P6 LDG.E R22, desc[UR6][R14.64+0x128] ;  /* 0x000128060e166981 */ /* 0x000f22000c1e1900 */
[----:B--2---:R-:W-:Y:S02]  /*0bb0*/  @P3 LOP3.LUT R2, R2, R23, RZ, 0x3c, !PT ;  /* 0x0000001702023212 */ /* 0x004fe400078e3cff */
[----:B------:R-:W-:Y:S01]  /*0bc0*/  @P4 LOP3.LUT R3, R3, R18, RZ, 0x3c, !PT ;  /* 0x0000001203034212 */ /* 0x000fe200078e3cff */
[----:B------:R-:W2:Y:S01]  /*0bd0*/  @P6 LDG.E R23, desc[UR6][R14.64+0x124] ;  /* 0x000124060e176981 */ /* 0x000ea2000c1e1900 */
[----:B------:R-:W-:-:S03]  /*0be0*/  @P4 LOP3.LUT R6, R6, R25, RZ, 0x3c, !PT ;  /* 0x0000001906064212 */ /* 0x000fc600078e3cff */
[----:B------:R-:W4:Y:S01]  /*0bf0*/  @P6 LDG.E R18, desc[UR6][R14.64+0x120] ;  /* 0x000120060e126981 */ /* 0x000f22000c1e1900 */
[----:B------:R-:W-:-:S03]  /*0c00*/  @P3 LOP3.LUT R7, R7, R20, RZ, 0x3c, !PT ;  /* 0x0000001407073212 */ /* 0x000fc600078e3cff */
[----:B------:R-:W4:Y:S01]  /*0c10*/  @P5 LDG.E R20, desc[UR6][R14.64+0x114] ;  /* 0x000114060e145981 */ /* 0x000f22000c1e1900 */
[----:B------:R-:W-:Y:S02]  /*0c20*/  @P4 LOP3.LUT R7, R7, R24, RZ, 0x3c, !PT ;  /* 0x0000001807074212 */ /* 0x000fe400078e3cff */
[----:B------:R-:W-:Y:S01]  /*0c30*/  @P5 LOP3.LUT R6, R6, R17, RZ, 0x3c, !PT ;  /* 0x0000001106065212 */ /* 0x000fe200078e3cff */
[----:B------:R-:W4:Y:S04]  /*0c40*/  @P0 LDG.E R24, desc[UR6][R14.64+0x134] ;  /* 0x000134060e180981 */ /* 0x000f28000c1e1900 */
[----:B------:R-:W4:Y:S04]  /*0c50*/  @P0 LDG.E R17, desc[UR6][R14.64+0x130] ;  /* 0x000130060e110981 */ /* 0x000f28000c1e1900 */
[----:B------:R-:W4:Y:S01]  /*0c60*/  @P0 LDG.E R25, desc[UR6][R14.64+0x138] ;  /* 0x000138060e190981 */ /* 0x000f22000c1e1900 */
[----:B------:R-:W-:Y:S01]  /*0c70*/  UIADD3 UR4, UPT, UPT, UR4, 0x10, URZ ;  /* 0x0000001004047890 */ /* 0x000fe2000fffe0ff */
[----:B------:R-:W-:-:S03]  /*0c80*/  @P4 LOP3.LUT R2, R2, R27, RZ, 0x3c, !PT ;  /* 0x0000001b02024212 */ /* 0x000fc600078e3cff */
[----:B------:R-:W-:Y:S01]  /*0c90*/  UISETP.NE.AND UP0, UPT, UR4, 0x20, UPT ;  /* 0x000000200400788c */ /* 0x000fe2000bf05270 */
[----:B------:R-:W-:Y:S02]  /*0ca0*/  @P5 LOP3.LUT R7, R7, R16, RZ, 0x3c, !PT ;  /* 0x0000001007075212 */ /* 0x000fe400078e3cff */
[----:B------:R-:W-:Y:S02]  /*0cb0*/  @P5 LOP3.LUT R2, R2, R19, RZ, 0x3c, !PT ;  /* 0x0000001302025212 */ /* 0x000fe400078e3cff */
[----:B------:R-:W-:Y:S02]  /*0cc0*/  @P0 LOP3.LUT R0, R0, R29, RZ, 0x3c, !PT ;  /* 0x0000001d00000212 */ /* 0x000fe400078e3cff */
[----:B---3--:R-:W-:Y:S02]  /*0cd0*/  @P6 LOP3.LUT R6, R6, R21, RZ, 0x3c, !PT ;  /* 0x0000001506066212 */ /* 0x008fe400078e3cff */
[----:B--2---:R-:W-:Y:S02]  /*0ce0*/  @P6 LOP3.LUT R2, R2, R23, RZ, 0x3c, !PT ;  /* 0x0000001702026212 */ /* 0x004fe400078e3cff */
[----:B----4-:R-:W-:-:S02]  /*0cf0*/  @P6 LOP3.LUT R7, R7, R18, RZ, 0x3c, !PT ;  /* 0x0000001207076212 */ /* 0x010fc400078e3cff */
[----:B------:R-:W-:-:S04]  /*0d00*/  @P5 LOP3.LUT R3, R3, R20, RZ, 0x3c, !PT ;  /* 0x0000001403035212 */ /* 0x000fc800078e3cff */
[----:B------:R-:W-:Y:S02]  /*0d10*/  @P6 LOP3.LUT R3, R3, R22, RZ, 0x3c, !PT ;  /* 0x0000001603036212 */ /* 0x000fe400078e3cff */
[----:B------:R-:W-:Y:S02]  /*0d20*/  @P0 LOP3.LUT R7, R7, R24, RZ, 0x3c, !PT ;  /* 0x0000001807070212 */ /* 0x000fe400078e3cff */
[----:B------:R-:W-:Y:S02]  /*0d30*/  @P0 LOP3.LUT R6, R6, R17, RZ, 0x3c, !PT ;  /* 0x0000001106060212 */ /* 0x000fe400078e3cff */
[----:B------:R-:W-:Y:S02]  /*0d40*/  @P0 LOP3.LUT R3, R3, R26, RZ, 0x3c, !PT ;  /* 0x0000001a03030212 */ /* 0x000fe400078e3cff */
[----:B------:R-:W-:Y:S01]  /*0d50*/  @P0 LOP3.LUT R2, R2, R25, RZ, 0x3c, !PT ;  /* 0x0000001902020212 */ /* 0x000fe200078e3cff */
[----:B------:R-:W-:Y:S06]  /*0d60*/  BRA.U UP0, `(.L_x_18) ;  /* 0xfffffff500487547 */ /* 0x000fec000b83ffff */
[----:B------:R-:W-:-:S05]  /*0d70*/  VIADD R12, R12, 0x1 ;  /* 0x000000010c0c7836 */ /* 0x000fca0000000000 */
[----:B------:R-:W-:-:S13]  /*0d80*/  ISETP.NE.AND P0, PT, R12, 0x5, PT ;  /* 0x000000050c00780c */ /* 0x000fda0003f05270 */
[----:B------:R-:W-:Y:S05]  /*0d90*/  @P0 BRA `(.L_x_19) ;  /* 0xfffffff400300947 */ /* 0x000fea000383ffff */
[----:B------:R-:W-:Y:S01]  /*0da0*/  LOP3.LUT R5, R10, 0x3, RZ, 0xc0, !PT ;  /* 0x000000030a057812 */ /* 0x000fe200078ec0ff */
[----:B------:R0:W-:Y:S03]  /*0db0*/  STL.64 [R1+0x8], R6 ;  /* 0x0000080601007387 */ /* 0x0001e60000100a00 */
[----:B------:R-:W-:Y:S01]  /*0dc0*/  ISETP.NE.U32.AND P0, PT, R5, 0x1, PT ;  /* 0x000000010500780c */ /* 0x000fe20003f05070 */
[----:B------:R0:W-:Y:S03]  /*0dd0*/  STL.64 [R1+0x10], R2 ;  /* 0x0000100201007387 */ /* 0x0001e60000100a00 */
[----:B------:R-:W-:Y:S01]  /*0de0*/  ISETP.NE.AND.EX P0, PT, RZ, RZ, PT, P0 ;  /* 0x000000ffff00720c */ /* 0x000fe20003f05300 */
[----:B------:R0:W-:-:S12]  /*0df0*/  STL [R1+0x4], R0 ;  /* 0x0000040001007387 */ /* 0x0001d80000100800 */
[----:B0-----:R-:W-:Y:S05]  /*0e00*/  @!P0 BRA `(.L_x_17) ;  /* 0x0000001400f88947 */ /* 0x001fea0003800000 */
[----:B------:R-:W-:Y:S01]  /*0e10*/  UMOV UR4, URZ ;  /* 0x000000ff00047c82 */ /* 0x000fe20008000000 */
[----:B------:R-:W-:Y:S01]  /*0e20*/  IMAD.MOV.U32 R0, RZ, RZ, RZ ;  /* 0x000000ffff007224 */ /* 0x000fe200078e00ff */
[----:B------:R-:W-:Y:S01]  /*0e30*/  CS2R R6, SRZ ;  /* 0x0000000000067805 */ /* 0x000fe2000001ff00 */
[----:B------:R-:W-:Y:S02]  /*0e40*/  IMAD.MOV.U32 R12, RZ, RZ, RZ ;  /* 0x000000ffff0c7224 */ /* 0x000fe400078e00ff */
[----:B------:R-:W-:Y:S02]  /*0e50*/  IMAD.MOV.U32 R2, RZ, RZ, RZ ;  /* 0x000000ffff027224 */ /* 0x000fe400078e00ff */
[----:B------:R-:W-:-:S07]  /*0e60*/  IMAD.U32 R3, RZ, RZ, UR4 ;  /* 0x00000004ff037e24 */ /* 0x000fce000f8e00ff */
.L_x_21:
[----:B------:R-:W-:-:S06]  /*0e70*/  IMAD R5, R12, 0x4, R1 ;  /* 0x000000040c057824 */ /* 0x000fcc00078e0201 */
[----:B------:R-:W5:Y:S01]  /*0e80*/  LDL R5, [R5+0x4] ;  /* 0x0000040005057983 */ /* 0x000f620000100800 */
[----:B------:R-:W-:-:S05]  /*0e90*/  UMOV UR4, URZ ;  /* 0x000000ff00047c82 */ /* 0x000fca0008000000 */
.L_x_20:
        /* <DEDUP_REMOVED lines=180> */
[----:B------:R0:W-:Y:S03]  /*19e0*/  STL [R1+0x4], R0 ;  /* 0x0000040001007387 */ /* 0x0001e60000100800 */
[----:B------:R-:W-:Y:S01]  /*19f0*/  ISETP.NE.AND.EX P0, PT, RZ, RZ, PT, P0 ;  /* 0x000000ffff00720c */ /* 0x000fe20003f05300 */
[----:B------:R0:W-:-:S12]  /*1a00*/  STL.64 [R1+0x10], R2 ;  /* 0x0000100201007387 */ /* 0x0001d80000100a00 */
[----:B0-----:R-:W-:Y:S05]  /*1a10*/  @P0 BRA `(.L_x_17) ;  /* 0x0000000800f40947 */ /* 0x001fea0003800000 */
[----:B------:R-:W-:Y:S01]  /*1a20*/  UMOV UR4, URZ ;  /* 0x000000ff00047c82 */ /* 0x000fe20008000000 */
[----:B------:R-:W-:Y:S01]  /*1a30*/  IMAD.MOV.U32 R0, RZ, RZ, RZ ;  /* 0x000000ffff007224 */ /* 0x000fe200078e00ff */
[----:B------:R-:W-:Y:S01]  /*1a40*/  CS2R R6, SRZ ;  /* 0x0000000000067805 */ /* 0x000fe2000001ff00 */
[----:B------:R-:W-:Y:S02]  /*1a50*/  IMAD.MOV.U32 R12, RZ, RZ, RZ ;  /* 0x000000ffff0c7224 */ /* 0x000fe400078e00ff */
[----:B------:R-:W-:Y:S02]  /*1a60*/  IMAD.MOV.U32 R2, RZ, RZ, RZ ;  /* 0x000000ffff027224 */ /* 0x000fe400078e00ff */
[----:B------:R-:W-:-:S07]  /*1a70*/  IMAD.U32 R3, RZ, RZ, UR4 ;  /* 0x00000004ff037e24 */ /* 0x000fce000f8e00ff */
.L_x_23:
[----:B------:R-:W-:-:S06]  /*1a80*/  IMAD R5, R12, 0x4, R1 ;  /* 0x000000040c057824 */ /* 0x000fcc00078e0201 */
[----:B------:R-:W5:Y:S01]  /*1a90*/  LDL R5, [R5+0x4] ;  /* 0x0000040005057983 */ /* 0x000f620000100800 */
[----:B------:R-:W-:-:S05]  /*1aa0*/  UMOV UR4, URZ ;  /* 0x000000ff00047c82 */ /* 0x000fca0008000000 */
.L_x_22:
        /* <DEDUP_REMOVED lines=177> */
[----:B------:R0:W-:Y:S04]  /*25c0*/  STL.64 [R1+0x8], R6 ;  /* 0x0000080601007387 */ /* 0x0001e80000100a00 */
[----:B------:R0:W-:Y:S04]  /*25d0*/  STL [R1+0x4], R0 ;  /* 0x0000040001007387 */ /* 0x0001e80000100800 */
[----:B------:R0:W-:Y:S02]  /*25e0*/  STL.64 [R1+0x10], R2 ;  /* 0x0000100201007387 */ /* 0x0001e40000100a00 */
.L_x_17:
[----:B------:R-:W-:Y:S05]  /*25f0*/  BSYNC.RECONVERGENT B1 ;  /* 0x0000000000017941 */ /* 0x000fea0003800200 */
.L_x_16:
[C---:B------:R-:W-:Y:S01]  /*2600*/  ISETP.GT.U32.AND P0, PT, R10.reuse, 0x3, PT ;  /* 0x000000030a00780c */ /* 0x040fe20003f04070 */
[----:B------:R-:W-:Y:S01]  /*2610*/  VIADD R11, R11, 0x1 ;  /* 0x000000010b0b7836 */ /* 0x000fe20000000000 */
[--C-:B------:R-:W-:Y:S02]  /*2620*/  SHF.R.U64 R10, R10, 0x2, R13.reuse ;  /* 0x000000020a0a7819 */ /* 0x100fe4000000120d */
[----:B------:R-:W-:Y:S02]  /*2630*/  ISETP.GT.U32.AND.EX P0, PT, R13, RZ, PT, P0 ;  /* 0x000000ff0d00720c */ /* 0x000fe40003f04100 */
[----:B------:R-:W-:-:S11]  /*2640*/  SHF.R.U32.HI R13, RZ, 0x2, R13 ;  /* 0x00000002ff0d7819 */ /* 0x000fd6000001160d */
[----:B------:R-:W-:Y:S05]  /*2650*/  @P0 BRA `(.L_x_24) ;  /* 0xffffffd800d40947 */ /* 0x000fea000383ffff */
.L_x_15:
[----:B------:R-:W-:Y:S05]  /*2660*/  BSYNC.RECONVERGENT B0 ;  /* 0x0000000000007941 */ /* 0x000fea0003800200 */
.L_x_14:
[----:B------:R-:W-:Y:S01]  /*2670*/  SHF.R.U32.HI R5, RZ, 0x2, R0 ;  /* 0x00000002ff057819 */ /* 0x000fe20000011600 */
[----:B------:R-:W1:Y:S03]  /*2680*/  LDCU.64 UR4, c[0x0][0x380] ;  /* 0x00007000ff0477ac */ /* 0x000e660008000a00 */
[----:B------:R-:W-:Y:S01]  /*2690*/  LOP3.LUT R5, R5, R0, RZ, 0x3c, !PT ;  /* 0x0000000005057212 */ /* 0x000fe200078e3cff */
[----:B0-----:R-:W-:-:S04]  /*26a0*/  IMAD.SHL.U32 R0, R3, 0x10, RZ ;  /* 0x0000001003007824 */ /* 0x001fc800078e00ff */
[----:B------:R-:W-:-:S05]  /*26b0*/  IMAD.SHL.U32 R2, R5, 0x2, RZ ;  /* 0x0000000205027824 */ /* 0x000fca00078e00ff */
[----:B------:R-:W-:Y:S02]  /*26c0*/  LOP3.LUT R0, R5, R2, R0, 0x96, !PT ;  /* 0x0000000205007212 */ /* 0x000fe400078e9600 */
[----:B------:R-:W-:Y:S02]  /*26d0*/  SHF.R.S32.HI R5, RZ, 0x1f, R4 ;  /* 0x0000001fff057819 */ /* 0x000fe40000011404 */
[----:B------:R-:W-:Y:S01]  /*26e0*/  LOP3.LUT R3, R0, R3, RZ, 0x3c, !PT ;  /* 0x0000000300037212 */ /* 0x000fe200078e3cff */
[----:B------:R-:W-:Y:S01]  /*26f0*/  IMAD.MOV.U32 R0, RZ, RZ, 0x2f800000 ;  /* 0x2f800000ff007424 */ /* 0x000fe200078e00ff */
[----:B-1----:R-:W-:-:S03]  /*2700*/  LEA R6, P0, R4, UR4, 0x3 ;  /* 0x0000000404067c11 */ /* 0x002fc6000f8018ff */
[C---:B------:R-:W-:Y:S01]  /*2710*/  IMAD R3, R4.reuse, 0x587c5, R3 ;  /* 0x000587c504037824 */ /* 0x040fe200078e0203 */
[----:B------:R-:W-:-:S03]  /*2720*/  LEA.HI.X R7, R4, UR5, R5, 0x3, P0 ;  /* 0x0000000504077c11 */ /* 0x000fc600080f1c05 */
[----:B------:R-:W-:-:S05]  /*2730*/  VIADD R3, R3, 0x2ac1d59a ;  /* 0x2ac1d59a03037836 */ /* 0x000fca0000000000 */
[----:B------:R-:W-:-:S05]  /*2740*/  I2FP.F32.U32 R3, R3 ;  /* 0x0000000300037245 */ /* 0x000fca0000201000 */
[----:B------:R-:W-:-:S06]  /*2750*/  FFMA R3, R3, R0, 1.1641532182693481445e-10 ;  /* 0x2f00000003037423 */ /* 0x000fcc0000000000 */
[----:B------:R-:W0:Y:S02]  /*2760*/  F2F.F64.F32 R2, R3 ;  /* 0x0000000300027310 */ /* 0x000e240000201800 */
[----:B0-----:R-:W-:Y:S01]  /*2770*/  STG.E.64 desc[UR6][R6.64], R2 ;  /* 0x0000000206007986 */ /* 0x001fe2000c101b06 */
[----:B------:R-:W-:Y:S05]  /*2780*/  EXIT ;  /* 0x000000000000794d */ /* 0x000fea0003800000 */
.L_x_25:
        /* <DEDUP_REMOVED lines=15> */
.L_x_29:


//--------------------- .nv.global.init           --------------------------
	.section	.nv.global.init,"aw",@progbits
	.align	4
.nv.global.init:
	.type		mrg32k3aM1SubSeq,@object
	.size		mrg32k3aM1SubSeq,(mrg32k3aM2SubSeq - mrg32k3aM1SubSeq)
mrg32k3aM1SubSeq:
        /*0000*/ 	.byte	0x0b, 0xcc, 0xee, 0x04, 0x73, 0x29, 0x8b, 0x6f, 0xf6, 0x53, 0x03, 0xf6, 0x23, 0xf6, 0xea, 0xda
        /* <DEDUP_REMOVED lines=125> */
	.type		mrg32k3aM2SubSeq,@object
	.size		mrg32k3aM2SubSeq,(mrg32k3aM1 - mrg32k3aM2SubSeq)
mrg32k3aM2SubSeq:
        /* <DEDUP_REMOVED lines=126> */
	.type		mrg32k3aM1,@object
	.size		mrg32k3aM1,(mrg32k3aM1Seq - mrg32k3aM1)
mrg32k3aM1:
        /* <DEDUP_REMOVED lines=144> */
	.type		mrg32k3aM1Seq,@object
	.size		mrg32k3aM1Seq,(mrg32k3aM2 - mrg32k3aM1Seq)
mrg32k3aM1Seq:
        /* <DEDUP_REMOVED lines=144> */
	.type		mrg32k3aM2,@object
	.size		mrg32k3aM2,(mrg32k3aM2Seq - mrg32k3aM2)
mrg32k3aM2:
        /* <DEDUP_REMOVED lines=144> */
	.type		mrg32k3aM2Seq,@object
	.size		mrg32k3aM2Seq,(precalc_xorwow_matrix - mrg32k3aM2Seq)
mrg32k3aM2Seq:
        /* <DEDUP_REMOVED lines=144> */
	.type		precalc_xorwow_matrix,@object
	.size		precalc_xorwow_matrix,(precalc_xorwow_offset_matrix - precalc_xorwow_matrix)
precalc_xorwow_matrix:
        /* <DEDUP_REMOVED lines=6400> */
	.type		precalc_xorwow_offset_matrix,@object
	.size		precalc_xorwow_offset_matrix,(.L_1 - precalc_xorwow_offset_matrix)
precalc_xorwow_offset_matrix:
        /* <DEDUP_REMOVED lines=6400> */
.L_1:


//--------------------- .nv.shared.reserved.0     --------------------------
	.section	.nv.shared.reserved.0,"aw",@nobits
	.weak		__nv_reservedSMEM_offset_0_alias
	.size		__nv_reservedSMEM_offset_0_alias, 0, 64
	.other		__nv_reservedSMEM_offset_0_alias,@"STO_CUDA_RESERVED_SHARED STV_DEFAULT"
__nv_reservedSMEM_offset_0_alias:
	.zero		0
	.zero		64


//--------------------- .nv.constant0._Z3psoP8ParticlePdS1_S1_S1_ --------------------------
	.section	.nv.constant0._Z3psoP8ParticlePdS1_S1_S1_,"a",@progbits
	.sectionflags	@""
	.align	4
.nv.constant0._Z3psoP8ParticlePdS1_S1_S1_:
	.zero		936


//--------------------- .nv.constant0._Z13init_particleP8ParticlePdS1_i --------------------------
	.section	.nv.constant0._Z13init_particleP8ParticlePdS1_i,"a",@progbits
	.sectionflags	@""
	.align	4
.nv.constant0._Z13init_particleP8ParticlePdS1_i:
	.zero		924


//--------------------- .nv.constant0._Z15gpuGenerateRandPd --------------------------
	.section	.nv.constant0._Z15gpuGenerateRandPd,"a",@progbits
	.sectionflags	@""
	.align	4
.nv.constant0._Z15gpuGenerateRandPd:
	.zero		904


//--------------------- SYMBOLS --------------------------

	.type		.nv.reservedSmem.offset0,@object
	.size		.nv.reservedSmem.offset0,0x4
